// auto-generated by cutlass_sweep.gemm — config: {"arch": "sm_90", "cluster_m": 1, "cluster_n": 1, "dtype": "int8", "dtype_b": "int8", "layout": "nt", "stages": 4, "tile_k": 32, "tile_m": 128, "tile_n": 256}
#include "cutlass/cutlass.h"
#include "cutlass/gemm/collective/collective_builder.hpp"
#include "cutlass/gemm/device/gemm_universal_adapter.h"
#include "cutlass/gemm/kernel/gemm_universal.hpp"
#include "cutlass/epilogue/collective/collective_builder.hpp"

using ElemA = int8_t;
using ElemB = int8_t;
using ElemCD = int8_t;
using Acc  = int32_t;
using TileShape    = cute::Shape<cute::_128, cute::_256, cute::_32>;
using ClusterShape = cute::Shape<cute::_1, cute::_1, cute::_1>;

using CollectiveEpilogue = typename cutlass::epilogue::collective::CollectiveBuilder<
    cutlass::arch::Sm90, cutlass::arch::OpClassTensorOp,
    TileShape, ClusterShape,
    cutlass::epilogue::collective::EpilogueTileAuto,
    Acc, Acc,
    ElemCD, cutlass::layout::RowMajor, 128 / cutlass::sizeof_bits<ElemCD>::value,
    ElemCD, cutlass::layout::RowMajor, 128 / cutlass::sizeof_bits<ElemCD>::value,
    cutlass::epilogue::collective::EpilogueScheduleAuto
  >::CollectiveOp;

using CollectiveMainloop = typename cutlass::gemm::collective::CollectiveBuilder<
    cutlass::arch::Sm90, cutlass::arch::OpClassTensorOp,
    ElemA, cutlass::layout::RowMajor, 128 / cutlass::sizeof_bits<ElemA>::value,
    ElemB, cutlass::layout::ColumnMajor, 128 / cutlass::sizeof_bits<ElemB>::value,
    Acc,
    TileShape, ClusterShape,
    cutlass::gemm::collective::StageCount<4>,
    cutlass::gemm::collective::KernelScheduleAuto
  >::CollectiveOp;

using GemmKernel = cutlass::gemm::kernel::GemmUniversal<
    cute::Shape<int,int,int,int>,
    CollectiveMainloop,
    CollectiveEpilogue
>;
using Gemm = cutlass::gemm::device::GemmUniversalAdapter<GemmKernel>;

// Force the device kernel symbol into the cubin without needing a host main.
auto* _anchor = &cutlass::device_kernel<GemmKernel>;


// ===== COMPILED SASS (sm_90a) =====

	.target	sm_90a

	.elftype	@"ET_EXEC"


//--------------------- .note.nv.tkinfo           --------------------------
	.section	.note.nv.tkinfo,"",@"SHT_NOTE"
	.sectionflags	@"SHF_NOTE_NV_TKINFO"
	.tkinfo
        /*0018*/ 	.word	0x00000002
        /*0030*/ 	.string	""
        /*0030*/ 	.string	"ptxas"
        /*0030*/ 	.string	"Cuda compilation tools, release 13.0, V13.0.88"
        /*0030*/ 	.string	"Build cuda_13.0.r13.0/compiler.36424714_0"
        /*0030*/ 	.string	"-arch sm_90a -m 64 "



//--------------------- .note.nv.cuinfo           --------------------------
	.section	.note.nv.cuinfo,"",@"SHT_NOTE"
	.sectionflags	@"SHF_NOTE_NV_CUINFO"
        /*0018*/ 	.short	0x0002
        /*001a*/ 	.short	0x005a
        /*001c*/ 	.short	0x0082
	.zero		2


//--------------------- .nv.info                  --------------------------
	.section	.nv.info,"",@"SHT_CUDA_INFO"
	.align	4


	//----- nvinfo : EIATTR_REGCOUNT
	.align		4
        /*0000*/ 	.byte	0x04, 0x2f
        /*0002*/ 	.short	(.L_15 - .L_14)
	.align		4
.L_14:
        /*0004*/ 	.word	index@(_ZN7cutlass13device_kernelINS_4gemm6kernel13GemmUniversalIN4cute5tupleIJiiiiEEENS1_10collective13CollectiveMmaINS1_34MainloopSm90TmaGmmaWarpSpecializedILi4ENS5_IJNS4_1CILi1EEESB_SB_EEENS1_35KernelTmaWarpSpecializedCooperativeEEENS5_IJNSA_ILi128EEENSA_ILi256EEENSA_ILi32EEEEEEaNS5_IJlSB_lEEEaSJ_NS4_8TiledMMAINS4_8MMA_AtomIJNS4_4SM904GMMA27MMA_64x256x32_S32S8S8_SS_TNEEEENS4_6LayoutINS5_IJNSA_ILi2EEESB_SB_EEENS5_IJSB_NSA_ILi0EEEST_EEEEENS5_IJNS4_10UnderscoreESW_SW_EEEEENS4_13SM90_TMA_LOADENS4_14ComposedLayoutINS4_7SwizzleILi1ELi4ELi3EEENS4_18smem_ptr_flag_bitsILi8EEENSQ_INS5_IJNSA_ILi8EEESH_EEENS5_IJSH_SB_EEEEEEEvNS4_8identityESZ_S19_vS1A_EENS_8epilogue10collective6detail29Sm90TmaWarpSpecializedAdapterINS1D_15DefaultEpilogueIaSJ_SJ_NS1C_6thread17LinearCombinationIaLi1EiiLNS1H_9ScaleType4KindE0ELNS_15FloatRoundStyleE2EaEENS1_15EpilogueDefaultEEEEEvvEEEEvNT_6ParamsE)
        /*0008*/ 	.word	0x000000a8


	//----- nvinfo : EIATTR_FRAME_SIZE
	.align		4
.L_15:
        /*000c*/ 	.byte	0x04, 0x11
        /*000e*/ 	.short	(.L_17 - .L_16)
	.align		4
.L_16:
        /*0010*/ 	.word	index@(_ZN7cutlass13device_kernelINS_4gemm6kernel13GemmUniversalIN4cute5tupleIJiiiiEEENS1_10collective13CollectiveMmaINS1_34MainloopSm90TmaGmmaWarpSpecializedILi4ENS5_IJNS4_1CILi1EEESB_SB_EEENS1_35KernelTmaWarpSpecializedCooperativeEEENS5_IJNSA_ILi128EEENSA_ILi256EEENSA_ILi32EEEEEEaNS5_IJlSB_lEEEaSJ_NS4_8TiledMMAINS4_8MMA_AtomIJNS4_4SM904GMMA27MMA_64x256x32_S32S8S8_SS_TNEEEENS4_6LayoutINS5_IJNSA_ILi2EEESB_SB_EEENS5_IJSB_NSA_ILi0EEEST_EEEEENS5_IJNS4_10UnderscoreESW_SW_EEEEENS4_13SM90_TMA_LOADENS4_14ComposedLayoutINS4_7SwizzleILi1ELi4ELi3EEENS4_18smem_ptr_flag_bitsILi8EEENSQ_INS5_IJNSA_ILi8EEESH_EEENS5_IJSH_SB_EEEEEEEvNS4_8identityESZ_S19_vS1A_EENS_8epilogue10collective6detail29Sm90TmaWarpSpecializedAdapterINS1D_15DefaultEpilogueIaSJ_SJ_NS1C_6thread17LinearCombinationIaLi1EiiLNS1H_9ScaleType4KindE0ELNS_15FloatRoundStyleE2EaEENS1_15EpilogueDefaultEEEEEvvEEEEvNT_6ParamsE)
        /*0014*/ 	.word	0x00000000


	//----- nvinfo : EIATTR_MIN_STACK_SIZE
	.align		4
.L_17:
        /*0018*/ 	.byte	0x04, 0x12
        /*001a*/ 	.short	(.L_19 - .L_18)
	.align		4
.L_18:
        /*001c*/ 	.word	index@(_ZN7cutlass13device_kernelINS_4gemm6kernel13GemmUniversalIN4cute5tupleIJiiiiEEENS1_10collective13CollectiveMmaINS1_34MainloopSm90TmaGmmaWarpSpecializedILi4ENS5_IJNS4_1CILi1EEESB_SB_EEENS1_35KernelTmaWarpSpecializedCooperativeEEENS5_IJNSA_ILi128EEENSA_ILi256EEENSA_ILi32EEEEEEaNS5_IJlSB_lEEEaSJ_NS4_8TiledMMAINS4_8MMA_AtomIJNS4_4SM904GMMA27MMA_64x256x32_S32S8S8_SS_TNEEEENS4_6LayoutINS5_IJNSA_ILi2EEESB_SB_EEENS5_IJSB_NSA_ILi0EEEST_EEEEENS5_IJNS4_10UnderscoreESW_SW_EEEEENS4_13SM90_TMA_LOADENS4_14ComposedLayoutINS4_7SwizzleILi1ELi4ELi3EEENS4_18smem_ptr_flag_bitsILi8EEENSQ_INS5_IJNSA_ILi8EEESH_EEENS5_IJSH_SB_EEEEEEEvNS4_8identityESZ_S19_vS1A_EENS_8epilogue10collective6detail29Sm90TmaWarpSpecializedAdapterINS1D_15DefaultEpilogueIaSJ_SJ_NS1C_6thread17LinearCombinationIaLi1EiiLNS1H_9ScaleType4KindE0ELNS_15FloatRoundStyleE2EaEENS1_15EpilogueDefaultEEEEEvvEEEEvNT_6ParamsE)
        /*0020*/ 	.word	0x00000000
.L_19:


//--------------------- .nv.compat                --------------------------
	.section	.nv.compat,"",@"SHT_CUDA_COMPAT_INFO"
	.align	4
        /*0000*/ 	.byte	0x02, 0x09, 0x01, 0x00, 0x02, 0x02, 0x04, 0x00, 0x02, 0x05, 0x05, 0x00, 0x03, 0x07, 0x01, 0x01
        /*0010*/ 	.byte	0x02, 0x03, 0x01, 0x00, 0x02, 0x06, 0x01, 0x00, 0x04, 0x0b, 0x08, 0x00, 0x00, 0x00, 0x00, 0x00
        /*0020*/ 	.byte	0x00, 0x00, 0x00, 0x00


//--------------------- .nv.info._ZN7cutlass13device_kernelINS_4gemm6kernel13GemmUniversalIN4cute5tupleIJiiiiEEENS1_10collective13CollectiveMmaINS1_34MainloopSm90TmaGmmaWarpSpecializedILi4ENS5_IJNS4_1CILi1EEESB_SB_EEENS1_35KernelTmaWarpSpecializedCooperativeEEENS5_IJNSA_ILi128EEENSA_ILi256EEENSA_ILi32EEEEEEaNS5_IJlSB_lEEEaSJ_NS4_8TiledMMAINS4_8MMA_AtomIJNS4_4SM904GMMA27MMA_64x256x32_S32S8S8_SS_TNEEEENS4_6LayoutINS5_IJNSA_ILi2EEESB_SB_EEENS5_IJSB_NSA_ILi0EEEST_EEEEENS5_IJNS4_10UnderscoreESW_SW_EEEEENS4_13SM90_TMA_LOADENS4_14ComposedLayoutINS4_7SwizzleILi1ELi4ELi3EEENS4_18smem_ptr_flag_bitsILi8EEENSQ_INS5_IJNSA_ILi8EEESH_EEENS5_IJSH_SB_EEEEEEEvNS4_8identityESZ_S19_vS1A_EENS_8epilogue10collective6detail29Sm90TmaWarpSpecializedAdapterINS1D_15DefaultEpilogueIaSJ_SJ_NS1C_6thread17LinearCombinationIaLi1EiiLNS1H_9ScaleType4KindE0ELNS_15FloatRoundStyleE2EaEENS1_15EpilogueDefaultEEEEEvvEEEEvNT_6ParamsE --------------------------
	.section	.nv.info._ZN7cutlass13device_kernelINS_4gemm6kernel13GemmUniversalIN4cute5tupleIJiiiiEEENS1_10collective13CollectiveMmaINS1_34MainloopSm90TmaGmmaWarpSpecializedILi4ENS5_IJNS4_1CILi1EEESB_SB_EEENS1_35KernelTmaWarpSpecializedCooperativeEEENS5_IJNSA_ILi128EEENSA_ILi256EEENSA_ILi32EEEEEEaNS5_IJlSB_lEEEaSJ_NS4_8TiledMMAINS4_8MMA_AtomIJNS4_4SM904GMMA27MMA_64x256x32_S32S8S8_SS_TNEEEENS4_6LayoutINS5_IJNSA_ILi2EEESB_SB_EEENS5_IJSB_NSA_ILi0EEEST_EEEEENS5_IJNS4_10UnderscoreESW_SW_EEEEENS4_13SM90_TMA_LOADENS4_14ComposedLayoutINS4_7SwizzleILi1ELi4ELi3EEENS4_18smem_ptr_flag_bitsILi8EEENSQ_INS5_IJNSA_ILi8EEESH_EEENS5_IJSH_SB_EEEEEEEvNS4_8identityESZ_S19_vS1A_EENS_8epilogue10collective6detail29Sm90TmaWarpSpecializedAdapterINS1D_15DefaultEpilogueIaSJ_SJ_NS1C_6thread17LinearCombinationIaLi1EiiLNS1H_9ScaleType4KindE0ELNS_15FloatRoundStyleE2EaEENS1_15EpilogueDefaultEEEEEvvEEEEvNT_6ParamsE,"",@"SHT_CUDA_INFO"
	.sectionflags	@""
	.align	4


	//----- nvinfo : EIATTR_CUDA_API_VERSION
	.align		4
        /*0000*/ 	.byte	0x04, 0x37
        /*0002*/ 	.short	(.L_21 - .L_20)
.L_20:
        /*0004*/ 	.word	0x00000082


	//----- nvinfo : EIATTR_KPARAM_INFO
	.align		4
.L_21:
        /*0008*/ 	.byte	0x04, 0x17
        /*000a*/ 	.short	(.L_23 - .L_22)
.L_22:
        /*000c*/ 	.word	0x00000000
        /*0010*/ 	.short	0x0000
        /*0012*/ 	.short	0x0070
        /*0014*/ 	.byte	0x00, 0xf0, 0x01, 0x10


	//----- nvinfo : EIATTR_SPARSE_MMA_MASK
	.align		4
.L_23:
        /*0018*/ 	.byte	0x03, 0x50
        /*001a*/ 	.short	0x0000


	//----- nvinfo : EIATTR_MAXREG_COUNT
	.align		4
        /*001c*/ 	.byte	0x03, 0x1b
        /*001e*/ 	.short	0x00a8


	//----- nvinfo : EIATTR_NUM_BARRIERS
	.align		4
        /*0020*/ 	.byte	0x02, 0x4c
        /*0022*/ 	.byte	0x01
	.zero		1


	//----- nvinfo : EIATTR_EXTERNS
	.align		4
        /*0024*/ 	.byte	0x04, 0x0f
        /*0026*/ 	.short	(.L_25 - .L_24)


	//   ....[0]....
	.align		4
.L_24:
        /*0028*/ 	.word	index@(__assertfail)


	//----- nvinfo : EIATTR_MERCURY_ISA_VERSION
	.align		4
.L_25:
        /*002c*/ 	.byte	0x03, 0x5f
        /*002e*/ 	.short	0x0101


	//----- nvinfo : EIATTR_INT_WARP_WIDE_INSTR_OFFSETS
	.align		4
        /*0030*/ 	.byte	0x04, 0x31
        /*0032*/ 	.short	(.L_27 - .L_26)


	//   ....[0]....
.L_26:
        /*0034*/ 	.word	0x000003b0


	//   ....[1]....
        /*0038*/ 	.word	0x000003e0


	//   ....[2]....
        /*003c*/ 	.word	0x000004c0


	//----- nvinfo : EIATTR_COOP_GROUP_MASK_REGIDS
	.align		4
.L_27:
        /*0040*/ 	.byte	0x04, 0x29
        /*0042*/ 	.short	(.L_29 - .L_28)


	//   ....[0]....
.L_28:
        /*0044*/ 	.word	0xffffffff


	//   ....[1]....
        /*0048*/ 	.word	0xffffffff


	//   ....[2]....
        /*004c*/ 	.word	0xffffffff


	//   ....[3]....
        /*0050*/ 	.word	0xffffffff


	//   ....[4]....
        /*0054*/ 	.word	0xffffffff


	//----- nvinfo : EIATTR_COOP_GROUP_INSTR_OFFSETS
	.align		4
.L_29:
        /*0058*/ 	.byte	0x04, 0x28
        /*005a*/ 	.short	(.L_31 - .L_30)


	//   ....[0]....
.L_30:
        /*005c*/ 	.word	0x00000060


	//   ....[1]....
        /*0060*/ 	.word	0x00000070


	//   ....[2]....
        /*0064*/ 	.word	0x00000130


	//   ....[3]....
        /*0068*/ 	.word	0x000002c0


	//   ....[4]....
        /*006c*/ 	.word	0x00000f70


	//----- nvinfo : EIATTR_REG_RECONFIG
	.align		4
.L_31:
        /*0070*/ 	.byte	0x01, 0x54
	.zero		2


	//----- nvinfo : EIATTR_SYSCALL_OFFSETS
	.align		4
        /*0074*/ 	.byte	0x04, 0x46
        /*0076*/ 	.short	(.L_33 - .L_32)


	//   ....[0]....
.L_32:
        /*0078*/ 	.word	0x00001130


	//----- nvinfo : EIATTR_MBARRIER_INSTR_OFFSETS
	.align		4
.L_33:
        /*007c*/ 	.byte	0x04, 0x39
        /*007e*/ 	.short	(.L_35 - .L_34)


	//   ....[0]....
.L_34:
        /*0080*/ 	.word	0x00000230
        /*0084*/ 	.word	0x000000ff
        /*0088*/ 	.word	0x00000000
        /*008c*/ 	.short	0x0100
        /*008e*/ 	.byte	0x08
	.zero		1


	//   ....[1]....
        /*0090*/ 	.word	0x00000240
        /*0094*/ 	.word	0x000000ff
        /*0098*/ 	.word	0x00000020
        /*009c*/ 	.short	0x0100
        /*009e*/ 	.byte	0x08
	.zero		1


	//   ....[2]....
        /*00a0*/ 	.word	0x00000250
        /*00a4*/ 	.word	0x000000ff
        /*00a8*/ 	.word	0x00000008
        /*00ac*/ 	.short	0x0100
        /*00ae*/ 	.byte	0x08
	.zero		1


	//   ....[3]....
        /*00b0*/ 	.word	0x00000260
        /*00b4*/ 	.word	0x000000ff
        /*00b8*/ 	.word	0x00000028
        /*00bc*/ 	.short	0x0100
        /*00be*/ 	.byte	0x08
	.zero		1


	//   ....[4]....
        /*00c0*/ 	.word	0x00000270
        /*00c4*/ 	.word	0x000000ff
        /*00c8*/ 	.word	0x00000010
        /*00cc*/ 	.short	0x0100
        /*00ce*/ 	.byte	0x08
	.zero		1


	//   ....[5]....
        /*00d0*/ 	.word	0x00000280
        /*00d4*/ 	.word	0x000000ff
        /*00d8*/ 	.word	0x00000030
        /*00dc*/ 	.short	0x0100
        /*00de*/ 	.byte	0x08
	.zero		1


	//   ....[6]....
        /*00e0*/ 	.word	0x00000290
        /*00e4*/ 	.word	0x000000ff
        /*00e8*/ 	.word	0x00000018
        /*00ec*/ 	.short	0x0100
        /*00ee*/ 	.byte	0x08
	.zero		1


	//   ....[7]....
        /*00f0*/ 	.word	0x000002a0
        /*00f4*/ 	.word	0x000000ff
        /*00f8*/ 	.word	0x00000038
        /*00fc*/ 	.short	0x0100
        /*00fe*/ 	.byte	0x08
	.zero		1


	//   ....[8]....
        /*0100*/ 	.word	0x00000530
        /*0104*/ 	.word	0x000000ff
        /*0108*/ 	.word	0x00000050
        /*010c*/ 	.short	0x0100
        /*010e*/ 	.byte	0x06
	.zero		1


	//   ....[9]....
        /*0110*/ 	.word	0x00000590
        /*0114*/ 	.word	0x000000ff
        /*0118*/ 	.word	0x00000058
        /*011c*/ 	.short	0x0100
        /*011e*/ 	.byte	0x06
	.zero		1


	//   ....[10]....
        /*0120*/ 	.word	0x00001200
        /*0124*/ 	.word	0x00000003
        /*0128*/ 	.word	0x00000000
        /*012c*/ 	.short	0x010a
        /*012e*/ 	.byte	0x3f
	.zero		1


	//   ....[11]....
        /*0130*/ 	.word	0x00001240
        /*0134*/ 	.word	0x00000003
        /*0138*/ 	.word	0x00000000
        /*013c*/ 	.short	0x010a
        /*013e*/ 	.byte	0x3f
	.zero		1


	//   ....[12]....
        /*0140*/ 	.word	0x000014a0
        /*0144*/ 	.word	0x00000005
        /*0148*/ 	.word	0x00000000
        /*014c*/ 	.short	0x010a
        /*014e*/ 	.byte	0x3f
	.zero		1


	//   ....[13]....
        /*0150*/ 	.word	0x000014e0
        /*0154*/ 	.word	0x00000005
        /*0158*/ 	.word	0x00000000
        /*015c*/ 	.short	0x010a
        /*015e*/ 	.byte	0x3f
	.zero		1


	//   ....[14]....
        /*0160*/ 	.word	0x000015d0
        /*0164*/ 	.word	0x00000004
        /*0168*/ 	.word	0x00000000
        /*016c*/ 	.short	0x0101
        /*016e*/ 	.byte	0x3f
	.zero		1


	//   ....[15]....
        /*0170*/ 	.word	0x00001790
        /*0174*/ 	.word	0x00000000
        /*0178*/ 	.word	0x00000000
        /*017c*/ 	.short	0x0101
        /*017e*/ 	.byte	0x3f
	.zero		1


	//   ....[16]....
        /*0180*/ 	.word	0x00008d30
        /*0184*/ 	.word	0x0000000c
        /*0188*/ 	.word	0x00000020
        /*018c*/ 	.short	0x010a
        /*018e*/ 	.byte	0x3f
	.zero		1


	//   ....[17]....
        /*0190*/ 	.word	0x000090f0
        /*0194*/ 	.word	0x00000005
        /*0198*/ 	.word	0x00000058
        /*019c*/ 	.short	0x0101
        /*019e*/ 	.byte	0x3f
	.zero		1


	//   ....[18]....
        /*01a0*/ 	.word	0x000097f0
        /*01a4*/ 	.word	0x00000007
        /*01a8*/ 	.word	0x00000000
        /*01ac*/ 	.short	0x010a
        /*01ae*/ 	.byte	0x3f
	.zero		1


	//   ....[19]....
        /*01b0*/ 	.word	0x00009870
        /*01b4*/ 	.word	0x00000006
        /*01b8*/ 	.word	0x00000000
        /*01bc*/ 	.short	0x010a
        /*01be*/ 	.byte	0x3f
	.zero		1


	//   ....[20]....
        /*01c0*/ 	.word	0x00009900
        /*01c4*/ 	.word	0x00000007
        /*01c8*/ 	.word	0x00000000
        /*01cc*/ 	.short	0x010a
        /*01ce*/ 	.byte	0x3f
	.zero		1


	//   ....[21]....
        /*01d0*/ 	.word	0x00009990
        /*01d4*/ 	.word	0x00000005
        /*01d8*/ 	.word	0x00000000
        /*01dc*/ 	.short	0x010a
        /*01de*/ 	.byte	0x3f
	.zero		1


	//   ....[22]....
        /*01e0*/ 	.word	0x000099f0
        /*01e4*/ 	.word	0x00000003
        /*01e8*/ 	.word	0x00000000
        /*01ec*/ 	.short	0x010a
        /*01ee*/ 	.byte	0x3f
	.zero		1


	//   ....[23]....
        /*01f0*/ 	.word	0x00009a40
        /*01f4*/ 	.word	0x00000005
        /*01f8*/ 	.word	0x00000000
        /*01fc*/ 	.short	0x010a
        /*01fe*/ 	.byte	0x3f
	.zero		1


	//   ....[24]....
        /*0200*/ 	.word	0x00009b10
        /*0204*/ 	.word	0x0000000c
        /*0208*/ 	.word	0x00000020
        /*020c*/ 	.short	0x010a
        /*020e*/ 	.byte	0x3f
	.zero		1


	//   ....[25]....
        /*0210*/ 	.word	0x00009be0
        /*0214*/ 	.word	0x00000007
        /*0218*/ 	.word	0x00000000
        /*021c*/ 	.short	0x010a
        /*021e*/ 	.byte	0x3f
	.zero		1


	//   ....[26]....
        /*0220*/ 	.word	0x00009c30
        /*0224*/ 	.word	0x00000006
        /*0228*/ 	.word	0x00000000
        /*022c*/ 	.short	0x010a
        /*022e*/ 	.byte	0x3f
	.zero		1


	//   ....[27]....
        /*0230*/ 	.word	0x00009c80
        /*0234*/ 	.word	0x00000007
        /*0238*/ 	.word	0x00000000
        /*023c*/ 	.short	0x010a
        /*023e*/ 	.byte	0x3f
	.zero		1


	//----- nvinfo : EIATTR_NUM_MBARRIERS
	.align		4
.L_35:
        /*0240*/ 	.byte	0x03, 0x38
        /*0242*/ 	.short	0x000a


	//----- nvinfo : EIATTR_EXIT_INSTR_OFFSETS
	.align		4
        /*0244*/ 	.byte	0x04, 0x1c
        /*0246*/ 	.short	(.L_37 - .L_36)


	//   ....[0]....
.L_36:
        /*0248*/ 	.word	0x000005e0


	//   ....[1]....
        /*024c*/ 	.word	0x00000eb0


	//   ....[2]....
        /*0250*/ 	.word	0x000083a0


	//   ....[3]....
        /*0254*/ 	.word	0x000089d0


	//   ....[4]....
        /*0258*/ 	.word	0x000099e0


	//----- nvinfo : EIATTR_MAX_THREADS
	.align		4
.L_37:
        /*025c*/ 	.byte	0x04, 0x05
        /*025e*/ 	.short	(.L_39 - .L_38)
.L_38:
        /*0260*/ 	.word	0x00000180
        /*0264*/ 	.word	0x00000001
        /*0268*/ 	.word	0x00000001


	//----- nvinfo : EIATTR_CRS_STACK_SIZE
	.align		4
.L_39:
        /*026c*/ 	.byte	0x04, 0x1e
        /*026e*/ 	.short	(.L_41 - .L_40)
.L_40:
        /*0270*/ 	.word	0x00000000


	//----- nvinfo : EIATTR_CBANK_PARAM_SIZE
	.align		4
.L_41:
        /*0274*/ 	.byte	0x03, 0x19
        /*0276*/ 	.short	0x0470


	//----- nvinfo : EIATTR_PARAM_CBANK
	.align		4
        /*0278*/ 	.byte	0x04, 0x0a
        /*027a*/ 	.short	(.L_43 - .L_42)
	.align		4
.L_42:
        /*027c*/ 	.word	index@(.nv.constant0._ZN7cutlass13device_kernelINS_4gemm6kernel13GemmUniversalIN4cute5tupleIJiiiiEEENS1_10collective13CollectiveMmaINS1_34MainloopSm90TmaGmmaWarpSpecializedILi4ENS5_IJNS4_1CILi1EEESB_SB_EEENS1_35KernelTmaWarpSpecializedCooperativeEEENS5_IJNSA_ILi128EEENSA_ILi256EEENSA_ILi32EEEEEEaNS5_IJlSB_lEEEaSJ_NS4_8TiledMMAINS4_8MMA_AtomIJNS4_4SM904GMMA27MMA_64x256x32_S32S8S8_SS_TNEEEENS4_6LayoutINS5_IJNSA_ILi2EEESB_SB_EEENS5_IJSB_NSA_ILi0EEEST_EEEEENS5_IJNS4_10UnderscoreESW_SW_EEEEENS4_13SM90_TMA_LOADENS4_14ComposedLayoutINS4_7SwizzleILi1ELi4ELi3EEENS4_18smem_ptr_flag_bitsILi8EEENSQ_INS5_IJNSA_ILi8EEESH_EEENS5_IJSH_SB_EEEEEEEvNS4_8identityESZ_S19_vS1A_EENS_8epilogue10collective6detail29Sm90TmaWarpSpecializedAdapterINS1D_15DefaultEpilogueIaSJ_SJ_NS1C_6thread17LinearCombinationIaLi1EiiLNS1H_9ScaleType4KindE0ELNS_15FloatRoundStyleE2EaEENS1_15EpilogueDefaultEEEEEvvEEEEvNT_6ParamsE)
        /*0280*/ 	.short	0x0210
        /*0282*/ 	.short	0x0470


	//----- nvinfo : EIATTR_SW_WAR
	.align		4
.L_43:
        /*0284*/ 	.byte	0x04, 0x36
        /*0286*/ 	.short	(.L_45 - .L_44)
.L_44:
        /*0288*/ 	.word	0x00000008
.L_45:


//--------------------- .nv.callgraph             --------------------------
	.section	.nv.callgraph,"",@"SHT_CUDA_CALLGRAPH"
	.align	4
	.sectionentsize	8
	.align		4
        /*0000*/ 	.word	0x00000000
	.align		4
        /*0004*/ 	.word	0xffffffff
	.align		4
        /*0008*/ 	.word	index@(_ZN7cutlass13device_kernelINS_4gemm6kernel13GemmUniversalIN4cute5tupleIJiiiiEEENS1_10collective13CollectiveMmaINS1_34MainloopSm90TmaGmmaWarpSpecializedILi4ENS5_IJNS4_1CILi1EEESB_SB_EEENS1_35KernelTmaWarpSpecializedCooperativeEEENS5_IJNSA_ILi128EEENSA_ILi256EEENSA_ILi32EEEEEEaNS5_IJlSB_lEEEaSJ_NS4_8TiledMMAINS4_8MMA_AtomIJNS4_4SM904GMMA27MMA_64x256x32_S32S8S8_SS_TNEEEENS4_6LayoutINS5_IJNSA_ILi2EEESB_SB_EEENS5_IJSB_NSA_ILi0EEEST_EEEEENS5_IJNS4_10UnderscoreESW_SW_EEEEENS4_13SM90_TMA_LOADENS4_14ComposedLayoutINS4_7SwizzleILi1ELi4ELi3EEENS4_18smem_ptr_flag_bitsILi8EEENSQ_INS5_IJNSA_ILi8EEESH_EEENS5_IJSH_SB_EEEEEEEvNS4_8identityESZ_S19_vS1A_EENS_8epilogue10collective6detail29Sm90TmaWarpSpecializedAdapterINS1D_15DefaultEpilogueIaSJ_SJ_NS1C_6thread17LinearCombinationIaLi1EiiLNS1H_9ScaleType4KindE0ELNS_15FloatRoundStyleE2EaEENS1_15EpilogueDefaultEEEEEvvEEEEvNT_6ParamsE)
	.align		4
        /*000c*/ 	.word	index@(__assertfail)
	.align		4
        /*0010*/ 	.word	0x00000000
	.align		4
        /*0014*/ 	.word	0xfffffffe
	.align		4
        /*0018*/ 	.word	0x00000000
	.align		4
        /*001c*/ 	.word	0xfffffffd
	.align		4
        /*0020*/ 	.word	0x00000000
	.align		4
        /*0024*/ 	.word	0xfffffffc


//--------------------- .nv.constant4             --------------------------
	.section	.nv.constant4,"a",@progbits
	.align	8
	.align		8
.nv.constant4:
        /*0000*/ 	.dword	__assertfail
	.align		8
        /*0008*/ 	.dword	__unnamed_1
	.align		8
        /*0010*/ 	.dword	_ZN40_INTERNAL_9508ed7a_4_k_cu_b9399cde_204754cuda3std3__45__cpo5beginE
	.align		8
        /*0018*/ 	.dword	_ZN40_INTERNAL_9508ed7a_4_k_cu_b9399cde_204754cuda3std3__45__cpo3endE
	.align		8
        /*0020*/ 	.dword	_ZN40_INTERNAL_9508ed7a_4_k_cu_b9399cde_204754cuda3std3__45__cpo6cbeginE
	.align		8
        /*0028*/ 	.dword	_ZN40_INTERNAL_9508ed7a_4_k_cu_b9399cde_204754cuda3std3__45__cpo4cendE
	.align		8
        /*0030*/ 	.dword	_ZN40_INTERNAL_9508ed7a_4_k_cu_b9399cde_204754cuda3std3__442_GLOBAL__N__9508ed7a_4_k_cu_b9399cde_204756ignoreE
	.align		8
        /*0038*/ 	.dword	_ZN40_INTERNAL_9508ed7a_4_k_cu_b9399cde_204754cuda3std3__419piecewise_constructE
	.align		8
        /*0040*/ 	.dword	_ZN40_INTERNAL_9508ed7a_4_k_cu_b9399cde_204754cuda3std3__48in_placeE
	.align		8
        /*0048*/ 	.dword	_ZN40_INTERNAL_9508ed7a_4_k_cu_b9399cde_204754cuda3std6ranges3__45__cpo4swapE
	.align		8
        /*0050*/ 	.dword	_ZN40_INTERNAL_9508ed7a_4_k_cu_b9399cde_204754cuda3std6ranges3__45__cpo9iter_moveE
	.align		8
        /*0058*/ 	.dword	_ZN40_INTERNAL_9508ed7a_4_k_cu_b9399cde_204754cute7productE
	.align		8
        /*0060*/ 	.dword	_ZN40_INTERNAL_9508ed7a_4_k_cu_b9399cde_204754cute1_E
	.align		8
        /*0068*/ 	.dword	$str$22
	.align		8
        /*0070*/ 	.dword	$str$23


//--------------------- .text._ZN7cutlass13device_kernelINS_4gemm6kernel13GemmUniversalIN4cute5tupleIJiiiiEEENS1_10collective13CollectiveMmaINS1_34MainloopSm90TmaGmmaWarpSpecializedILi4ENS5_IJNS4_1CILi1EEESB_SB_EEENS1_35KernelTmaWarpSpecializedCooperativeEEENS5_IJNSA_ILi128EEENSA_ILi256EEENSA_ILi32EEEEEEaNS5_IJlSB_lEEEaSJ_NS4_8TiledMMAINS4_8MMA_AtomIJNS4_4SM904GMMA27MMA_64x256x32_S32S8S8_SS_TNEEEENS4_6LayoutINS5_IJNSA_ILi2EEESB_SB_EEENS5_IJSB_NSA_ILi0EEEST_EEEEENS5_IJNS4_10UnderscoreESW_SW_EEEEENS4_13SM90_TMA_LOADENS4_14ComposedLayoutINS4_7SwizzleILi1ELi4ELi3EEENS4_18smem_ptr_flag_bitsILi8EEENSQ_INS5_IJNSA_ILi8EEESH_EEENS5_IJSH_SB_EEEEEEEvNS4_8identityESZ_S19_vS1A_EENS_8epilogue10collective6detail29Sm90TmaWarpSpecializedAdapterINS1D_15DefaultEpilogueIaSJ_SJ_NS1C_6thread17LinearCombinationIaLi1EiiLNS1H_9ScaleType4KindE0ELNS_15FloatRoundStyleE2EaEENS1_15EpilogueDefaultEEEEEvvEEEEvNT_6ParamsE --------------------------
	.section	.text._ZN7cutlass13device_kernelINS_4gemm6kernel13GemmUniversalIN4cute5tupleIJiiiiEEENS1_10collective13CollectiveMmaINS1_34MainloopSm90TmaGmmaWarpSpecializedILi4ENS5_IJNS4_1CILi1EEESB_SB_EEENS1_35KernelTmaWarpSpecializedCooperativeEEENS5_IJNSA_ILi128EEENSA_ILi256EEENSA_ILi32EEEEEEaNS5_IJlSB_lEEEaSJ_NS4_8TiledMMAINS4_8MMA_AtomIJNS4_4SM904GMMA27MMA_64x256x32_S32S8S8_SS_TNEEEENS4_6LayoutINS5_IJNSA_ILi2EEESB_SB_EEENS5_IJSB_NSA_ILi0EEEST_EEEEENS5_IJNS4_10UnderscoreESW_SW_EEEEENS4_13SM90_TMA_LOADENS4_14ComposedLayoutINS4_7SwizzleILi1ELi4ELi3EEENS4_18smem_ptr_flag_bitsILi8EEENSQ_INS5_IJNSA_ILi8EEESH_EEENS5_IJSH_SB_EEEEEEEvNS4_8identityESZ_S19_vS1A_EENS_8epilogue10collective6detail29Sm90TmaWarpSpecializedAdapterINS1D_15DefaultEpilogueIaSJ_SJ_NS1C_6thread17LinearCombinationIaLi1EiiLNS1H_9ScaleType4KindE0ELNS_15FloatRoundStyleE2EaEENS1_15EpilogueDefaultEEEEEvvEEEEvNT_6ParamsE,"ax",@progbits
	.align	128
.text._ZN7cutlass13device_kernelINS_4gemm6kernel13GemmUniversalIN4cute5tupleIJiiiiEEENS1_10collective13CollectiveMmaINS1_34MainloopSm90TmaGmmaWarpSpecializedILi4ENS5_IJNS4_1CILi1EEESB_SB_EEENS1_35KernelTmaWarpSpecializedCooperativeEEENS5_IJNSA_ILi128EEENSA_ILi256EEENSA_ILi32EEEEEEaNS5_IJlSB_lEEEaSJ_NS4_8TiledMMAINS4_8MMA_AtomIJNS4_4SM904GMMA27MMA_64x256x32_S32S8S8_SS_TNEEEENS4_6LayoutINS5_IJNSA_ILi2EEESB_SB_EEENS5_IJSB_NSA_ILi0EEEST_EEEEENS5_IJNS4_10UnderscoreESW_SW_EEEEENS4_13SM90_TMA_LOADENS4_14ComposedLayoutINS4_7SwizzleILi1ELi4ELi3EEENS4_18smem_ptr_flag_bitsILi8EEENSQ_INS5_IJNSA_ILi8EEESH_EEENS5_IJSH_SB_EEEEEEEvNS4_8identityESZ_S19_vS1A_EENS_8epilogue10collective6detail29Sm90TmaWarpSpecializedAdapterINS1D_15DefaultEpilogueIaSJ_SJ_NS1C_6thread17LinearCombinationIaLi1EiiLNS1H_9ScaleType4KindE0ELNS_15FloatRoundStyleE2EaEENS1_15EpilogueDefaultEEEEEvvEEEEvNT_6ParamsE:
        .type           _ZN7cutlass13device_kernelINS_4gemm6kernel13GemmUniversalIN4cute5tupleIJiiiiEEENS1_10collective13CollectiveMmaINS1_34MainloopSm90TmaGmmaWarpSpecializedILi4ENS5_IJNS4_1CILi1EEESB_SB_EEENS1_35KernelTmaWarpSpecializedCooperativeEEENS5_IJNSA_ILi128EEENSA_ILi256EEENSA_ILi32EEEEEEaNS5_IJlSB_lEEEaSJ_NS4_8TiledMMAINS4_8MMA_AtomIJNS4_4SM904GMMA27MMA_64x256x32_S32S8S8_SS_TNEEEENS4_6LayoutINS5_IJNSA_ILi2EEESB_SB_EEENS5_IJSB_NSA_ILi0EEEST_EEEEENS5_IJNS4_10UnderscoreESW_SW_EEEEENS4_13SM90_TMA_LOADENS4_14ComposedLayoutINS4_7SwizzleILi1ELi4ELi3EEENS4_18smem_ptr_flag_bitsILi8EEENSQ_INS5_IJNSA_ILi8EEESH_EEENS5_IJSH_SB_EEEEEEEvNS4_8identityESZ_S19_vS1A_EENS_8epilogue10collective6detail29Sm90TmaWarpSpecializedAdapterINS1D_15DefaultEpilogueIaSJ_SJ_NS1C_6thread17LinearCombinationIaLi1EiiLNS1H_9ScaleType4KindE0ELNS_15FloatRoundStyleE2EaEENS1_15EpilogueDefaultEEEEEvvEEEEvNT_6ParamsE,@function
        .size           _ZN7cutlass13device_kernelINS_4gemm6kernel13GemmUniversalIN4cute5tupleIJiiiiEEENS1_10collective13CollectiveMmaINS1_34MainloopSm90TmaGmmaWarpSpecializedILi4ENS5_IJNS4_1CILi1EEESB_SB_EEENS1_35KernelTmaWarpSpecializedCooperativeEEENS5_IJNSA_ILi128EEENSA_ILi256EEENSA_ILi32EEEEEEaNS5_IJlSB_lEEEaSJ_NS4_8TiledMMAINS4_8MMA_AtomIJNS4_4SM904GMMA27MMA_64x256x32_S32S8S8_SS_TNEEEENS4_6LayoutINS5_IJNSA_ILi2EEESB_SB_EEENS5_IJSB_NSA_ILi0EEEST_EEEEENS5_IJNS4_10UnderscoreESW_SW_EEEEENS4_13SM90_TMA_LOADENS4_14ComposedLayoutINS4_7SwizzleILi1ELi4ELi3EEENS4_18smem_ptr_flag_bitsILi8EEENSQ_INS5_IJNSA_ILi8EEESH_EEENS5_IJSH_SB_EEEEEEEvNS4_8identityESZ_S19_vS1A_EENS_8epilogue10collective6detail29Sm90TmaWarpSpecializedAdapterINS1D_15DefaultEpilogueIaSJ_SJ_NS1C_6thread17LinearCombinationIaLi1EiiLNS1H_9ScaleType4KindE0ELNS_15FloatRoundStyleE2EaEENS1_15EpilogueDefaultEEEEEvvEEEEvNT_6ParamsE,(.L_x_326 - _ZN7cutlass13device_kernelINS_4gemm6kernel13GemmUniversalIN4cute5tupleIJiiiiEEENS1_10collective13CollectiveMmaINS1_34MainloopSm90TmaGmmaWarpSpecializedILi4ENS5_IJNS4_1CILi1EEESB_SB_EEENS1_35KernelTmaWarpSpecializedCooperativeEEENS5_IJNSA_ILi128EEENSA_ILi256EEENSA_ILi32EEEEEEaNS5_IJlSB_lEEEaSJ_NS4_8TiledMMAINS4_8MMA_AtomIJNS4_4SM904GMMA27MMA_64x256x32_S32S8S8_SS_TNEEEENS4_6LayoutINS5_IJNSA_ILi2EEESB_SB_EEENS5_IJSB_NSA_ILi0EEEST_EEEEENS5_IJNS4_10UnderscoreESW_SW_EEEEENS4_13SM90_TMA_LOADENS4_14ComposedLayoutINS4_7SwizzleILi1ELi4ELi3EEENS4_18smem_ptr_flag_bitsILi8EEENSQ_INS5_IJNSA_ILi8EEESH_EEENS5_IJSH_SB_EEEEEEEvNS4_8identityESZ_S19_vS1A_EENS_8epilogue10collective6detail29Sm90TmaWarpSpecializedAdapterINS1D_15DefaultEpilogueIaSJ_SJ_NS1C_6thread17LinearCombinationIaLi1EiiLNS1H_9ScaleType4KindE0ELNS_15FloatRoundStyleE2EaEENS1_15EpilogueDefaultEEEEEvvEEEEvNT_6ParamsE)
        .other          _ZN7cutlass13device_kernelINS_4gemm6kernel13GemmUniversalIN4cute5tupleIJiiiiEEENS1_10collective13CollectiveMmaINS1_34MainloopSm90TmaGmmaWarpSpecializedILi4ENS5_IJNS4_1CILi1EEESB_SB_EEENS1_35KernelTmaWarpSpecializedCooperativeEEENS5_IJNSA_ILi128EEENSA_ILi256EEENSA_ILi32EEEEEEaNS5_IJlSB_lEEEaSJ_NS4_8TiledMMAINS4_8MMA_AtomIJNS4_4SM904GMMA27MMA_64x256x32_S32S8S8_SS_TNEEEENS4_6LayoutINS5_IJNSA_ILi2EEESB_SB_EEENS5_IJSB_NSA_ILi0EEEST_EEEEENS5_IJNS4_10UnderscoreESW_SW_EEEEENS4_13SM90_TMA_LOADENS4_14ComposedLayoutINS4_7SwizzleILi1ELi4ELi3EEENS4_18smem_ptr_flag_bitsILi8EEENSQ_INS5_IJNSA_ILi8EEESH_EEENS5_IJSH_SB_EEEEEEEvNS4_8identityESZ_S19_vS1A_EENS_8epilogue10collective6detail29Sm90TmaWarpSpecializedAdapterINS1D_15DefaultEpilogueIaSJ_SJ_NS1C_6thread17LinearCombinationIaLi1EiiLNS1H_9ScaleType4KindE0ELNS_15FloatRoundStyleE2EaEENS1_15EpilogueDefaultEEEEEvvEEEEvNT_6ParamsE,@"STO_CUDA_ENTRY STV_DEFAULT"
_ZN7cutlass13device_kernelINS_4gemm6kernel13GemmUniversalIN4cute5tupleIJiiiiEEENS1_10collective13CollectiveMmaINS1_34MainloopSm90TmaGmmaWarpSpecializedILi4ENS5_IJNS4_1CILi1EEESB_SB_EEENS1_35KernelTmaWarpSpecializedCooperativeEEENS5_IJNSA_ILi128EEENSA_ILi256EEENSA_ILi32EEEEEEaNS5_IJlSB_lEEEaSJ_NS4_8TiledMMAINS4_8MMA_AtomIJNS4_4SM904GMMA27MMA_64x256x32_S32S8S8_SS_TNEEEENS4_6LayoutINS5_IJNSA_ILi2EEESB_SB_EEENS5_IJSB_NSA_ILi0EEEST_EEEEENS5_IJNS4_10UnderscoreESW_SW_EEEEENS4_13SM90_TMA_LOADENS4_14ComposedLayoutINS4_7SwizzleILi1ELi4ELi3EEENS4_18smem_ptr_flag_bitsILi8EEENSQ_INS5_IJNSA_ILi8EEESH_EEENS5_IJSH_SB_EEEEEEEvNS4_8identityESZ_S19_vS1A_EENS_8epilogue10collective6detail29Sm90TmaWarpSpecializedAdapterINS1D_15DefaultEpilogueIaSJ_SJ_NS1C_6thread17LinearCombinationIaLi1EiiLNS1H_9ScaleType4KindE0ELNS_15FloatRoundStyleE2EaEENS1_15EpilogueDefaultEEEEEvvEEEEvNT_6ParamsE:
[----:B------:R-:W0:Y:S01]  /*0000*/  LDC R1, c[0x0][0x28] ;  /* 0x00000a00ff017b82 */ /* 0x000e220000000800 */
[----:B------:R-:W1:Y:S01]  /*0010*/  S2R R18, SR_TID.X ;  /* 0x0000000000127919 */ /* 0x000e620000002100 */
[----:B------:R-:W-:Y:S01]  /*0020*/  ELECT P0, URZ, PT ;  /* 0x00000000003f782f */ /* 0x000fe20003800000 */
[----:B------:R-:W-:Y:S01]  /*0030*/  BSSY B0, `(.L_x_0) ;  /* 0x000000f000007945 */ /* 0x000fe20003800000 */
[--C-:B-1----:R-:W-:Y:S02]  /*0040*/  SHF.R.U32.HI R0, RZ, 0x5, R18.reuse ;  /* 0x00000005ff007819 */ /* 0x102fe40000011612 */
[----:B------:R-:W-:-:S03]  /*0050*/  SHF.R.U32.HI R2, RZ, 0x7, R18 ;  /* 0x00000007ff027819 */ /* 0x000fc60000011612 */
[----:B------:R-:W1:Y:S04]  /*0060*/  SHFL.IDX PT, R5, R0, RZ, 0x1f ;  /* 0x00001fff00057589 */ /* 0x000e6800000e0000 */
[----:B------:R2:W3:Y:S01]  /*0070*/  SHFL.IDX PT, R8, R2, RZ, 0x1f ;  /* 0x00001fff02087589 */ /* 0x0004e200000e0000 */
[----:B-1----:R-:W-:-:S13]  /*0080*/  ISETP.NE.OR P0, PT, R5, RZ, !P0 ;  /* 0x000000ff0500720c */ /* 0x002fda0004705670 */
[----:B0-23--:R-:W-:Y:S05]  /*0090*/  @P0 BRA `(.L_x_1) ;  /* 0x0000000000200947 */ /* 0x00dfea0003800000 */
[----:B------:R-:W-:Y:S02]  /*00a0*/  ULDC.64 UR4, c[0x0][0x198] ;  /* 0x0000660000047ab9 */ /* 0x000fe40000000a00 */
[----:B------:R-:W-:Y:S02]  /*00b0*/  UIADD3 UR6, UP0, UR4, 0xf0, URZ ;  /* 0x000000f004067890 */ /* 0x000fe4000ff1e03f */
[----:B------:R-:W-:Y:S02]  /*00c0*/  UIADD3 UR4, UP1, UR4, 0x1f0, URZ ;  /* 0x000001f004047890 */ /* 0x000fe4000ff3e03f */
[----:B------:R-:W-:Y:S02]  /*00d0*/  UIADD3.X UR7, URZ, UR5, URZ, UP0, !UPT ;  /* 0x000000053f077290 */ /* 0x000fe400087fe43f */
[----:B------:R-:W-:-:S07]  /*00e0*/  UIADD3.X UR5, URZ, UR5, URZ, UP1, !UPT ;  /* 0x000000053f057290 */ /* 0x000fce0008ffe43f */
[----:B------:R0:W-:Y:S02]  /*00f0*/  UTMACCTL.PF [UR6] ;  /* 0x00000000060079b9 */ /* 0x0001e40008040000 */
[----:B------:R0:W-:Y:S02]  /*0100*/  UTMACCTL.PF [UR4] ;  /* 0x00000000040079b9 */ /* 0x0001e40008040000 */
[----:B0-----:R-:W-:Y:S01]  /*0110*/  NOP ;  /* 0x0000000000007918 */ /* 0x001fe20000000000 */
.L_x_1:
[----:B------:R-:W-:Y:S05]  /*0120*/  BSYNC B0 ;  /* 0x0000000000007941 */ /* 0x000fea0003800000 */
.L_x_0:
[----:B------:R-:W0:Y:S02]  /*0130*/  SHFL.IDX PT, R2, R0, RZ, 0x1f ;  /* 0x00001fff00027589 */ /* 0x000e2400000e0000 */
[----:B0-----:R-:W-:-:S13]  /*0140*/  ISETP.NE.AND P0, PT, R2, RZ, PT ;  /* 0x000000ff0200720c */ /* 0x001fda0003f05270 */
[----:B------:R-:W-:Y:S05]  /*0150*/  @P0 BRA `(.L_x_2) ;  /* 0x0000000000580947 */ /* 0x000fea0003800000 */
[----:B------:R-:W0:Y:S01]  /*0160*/  S2UR UR8, SR_CgaCtaId ;  /* 0x00000000000879c3 */ /* 0x000e220000008800 */
[----:B------:R-:W-:Y:S01]  /*0170*/  UMOV UR4, 0x400 ;  /* 0x0000040000047882 */ /* 0x000fe20000000000 */
[----:B------:R-:W-:Y:S01]  /*0180*/  UMOV UR5, 0x1 ;  /* 0x0000000100057882 */ /* 0x000fe20000000000 */
[----:B------:R-:W-:Y:S01]  /*0190*/  UMOV UR6, 0x100 ;  /* 0x0000010000067882 */ /* 0x000fe20000000000 */
[----:B------:R-:W-:Y:S01]  /*01a0*/  ELECT P0, URZ, PT ;  /* 0x00000000003f782f */ /* 0x000fe20003800000 */
[----:B------:R-:W-:-:S04]  /*01b0*/  UIADD3 UR6, -UR6, 0x100000, URZ ;  /* 0x0010000006067890 */ /* 0x000fc8000fffe13f */
[----:B------:R-:W-:Y:S02]  /*01c0*/  USHF.L.U32 UR7, UR6, 0xb, URZ ;  /* 0x0000000b06077899 */ /* 0x000fe4000800063f */
[----:B------:R-:W-:Y:S02]  /*01d0*/  USHF.L.U32 UR6, UR6, 0x1, URZ ;  /* 0x0000000106067899 */ /* 0x000fe4000800063f */
[----:B0-----:R-:W-:Y:S02]  /*01e0*/  ULEA UR8, UR8, UR4, 0x18 ;  /* 0x0000000408087291 */ /* 0x001fe4000f8ec03f */
[----:B------:R-:W-:-:S04]  /*01f0*/  UIADD3 UR4, -UR5, 0x100000, URZ ;  /* 0x0010000005047890 */ /* 0x000fc8000fffe13f */
[----:B------:R-:W-:Y:S02]  /*0200*/  USHF.L.U32 UR5, UR4, 0xb, URZ ;  /* 0x0000000b04057899 */ /* 0x000fe4000800063f */
[----:B------:R-:W-:Y:S01]  /*0210*/  USHF.L.U32 UR4, UR4, 0x1, URZ ;  /* 0x0000000104047899 */ /* 0x000fe2000800063f */
[----:B------:R-:W0:Y:S11]  /*0220*/  FENCE.VIEW.ASYNC.S ;  /* 0x00000000000073c6 */ /* 0x000e360000000000 */
[----:B0-----:R0:W1:Y:S01]  /*0230*/  SYNCS.EXCH.64 URZ, [UR8], UR4 ;  /* 0x00000004083f75b2 */ /* 0x0010620008000100 */
[----:B------:R0:W2:Y:S01]  /*0240*/  SYNCS.EXCH.64 URZ, [UR8+0x20], UR6 ;  /* 0x00002006083f75b2 */ /* 0x0000a20008000100 */
[----:B------:R0:W3:Y:S01]  /*0250*/  SYNCS.EXCH.64 URZ, [UR8+0x8], UR4 ;  /* 0x00000804083f75b2 */ /* 0x0000e20008000100 */
[----:B------:R0:W4:Y:S01]  /*0260*/  SYNCS.EXCH.64 URZ, [UR8+0x28], UR6 ;  /* 0x00002806083f75b2 */ /* 0x0001220008000100 */
[----:B------:R0:W0:Y:S01]  /*0270*/  SYNCS.EXCH.64 URZ, [UR8+0x10], UR4 ;  /* 0x00001004083f75b2 */ /* 0x0000220008000100 */
[----:B------:R0:W0:Y:S01]  /*0280*/  SYNCS.EXCH.64 URZ, [UR8+0x30], UR6 ;  /* 0x00003006083f75b2 */ /* 0x0000220008000100 */
[----:B------:R0:W0:Y:S01]  /*0290*/  SYNCS.EXCH.64 URZ, [UR8+0x18], UR4 ;  /* 0x00001804083f75b2 */ /* 0x0000220008000100 */
[----:B------:R0:W0:Y:S01]  /*02a0*/  SYNCS.EXCH.64 URZ, [UR8+0x38], UR6 ;  /* 0x00003806083f75b2 */ /* 0x0000220008000100 */
[----:B------:R-:W-:Y:S01]  /*02b0*/  NOP ;  /* 0x0000000000007918 */ /* 0x000fe20000000000 */
.L_x_2:
[----:B------:R-:W5:Y:S01]  /*02c0*/  SHFL.IDX PT, R0, R0, RZ, 0x1f ;  /* 0x00001fff00007589 */ /* 0x000f6200000e0000 */
[----:B------:R-:W-:Y:S01]  /*02d0*/  ELECT P0, URZ, PT ;  /* 0x00000000003f782f */ /* 0x000fe20003800000 */
[----:B------:R-:W1:Y:S01]  /*02e0*/  LDC R2, c[0x0][0x65c] ;  /* 0x00019700ff027b82 */ /* 0x000e620000000800 */
[----:B------:R-:W-:Y:S01]  /*02f0*/  SHF.R.S32.HI R6, RZ, 0x1f, R5 ;  /* 0x0000001fff067819 */ /* 0x000fe20000011405 */
[----:B------:R-:W2:Y:S01]  /*0300*/  S2R R3, SR_CTAID.Y ;  /* 0x0000000000037919 */ /* 0x000ea20000002600 */
[----:B0-----:R-:W-:Y:S01]  /*0310*/  UMOV UR4, 0x20 ;  /* 0x0000002000047882 */ /* 0x001fe20000000000 */
[----:B------:R-:W-:Y:S01]  /*0320*/  ISETP.NE.AND P2, PT, R8, RZ, PT ;  /* 0x000000ff0800720c */ /* 0x000fe20003f45270 */
[----:B------:R-:W-:Y:S01]  /*0330*/  NOP ;  /* 0x0000000000007918 */ /* 0x000fe20000000000 */
[----:B------:R-:W0:Y:S01]  /*0340*/  S2R R4, SR_CTAID.X ;  /* 0x0000000000047919 */ /* 0x000e220000002500 */
[----:B------:R-:W-:Y:S01]  /*0350*/  LEA.HI R6, R6, R5, RZ, 0x2 ;  /* 0x0000000506067211 */ /* 0x000fe200078f10ff */
[----:B------:R-:W-:Y:S01]  /*0360*/  NOP ;  /* 0x0000000000007918 */ /* 0x000fe20000000000 */
[----:B-----5:R-:W-:-:S02]  /*0370*/  ISETP.NE.OR P0, PT, R0, RZ, !P0 ;  /* 0x000000ff0000720c */ /* 0x020fc40004705670 */
[----:B-1----:R-:W-:-:S04]  /*0380*/  ISETP.NE.AND P3, PT, R2, 0x1, PT ;  /* 0x000000010200780c */ /* 0x002fc80003f65270 */
[----:B------:R-:W-:Y:S02]  /*0390*/  P2R R0, PR, RZ, 0x8 ;  /* 0x00000008ff007803 */ /* 0x000fe40000000000 */
[----:B------:R-:W-:-:S05]  /*03a0*/  LOP3.LUT R0, R6, 0xfffffffc, RZ, 0xc0, !PT ;  /* 0xfffffffc06007812 */ /* 0x000fca00078ec0ff */
[----:B------:R-:W-:Y:S01]  /*03b0*/  VOTEU.ALL UP0, P0 ;  /* 0x00000000003f7886 */ /* 0x000fe20000000000 */
[----:B------:R-:W-:Y:S01]  /*03c0*/  IMAD.IADD R0, R5, 0x1, -R0 ;  /* 0x0000000105007824 */ /* 0x000fe200078e0a00 */
[----:B------:R-:W0:Y:S01]  /*03d0*/  @P3 LDC R17, c[0x0][0x10] ;  /* 0x00000400ff113b82 */ /* 0x000e220000000800 */
[----:B------:R-:W-:Y:S01]  /*03e0*/  VOTEU.ALL UP1, P0 ;  /* 0x00000000003f7886 */ /* 0x000fe20000020000 */
[----:B--2---:R-:W-:Y:S01]  /*03f0*/  @P3 IMAD.MOV.U32 R6, RZ, RZ, R3 ;  /* 0x000000ffff063224 */ /* 0x004fe200078e0003 */
[----:B------:R-:W-:Y:S01]  /*0400*/  @!UP0 UMOV UR6, 0x400 ;  /* 0x0000040000068882 */ /* 0x000fe20000000000 */
[----:B------:R-:W-:-:S04]  /*0410*/  @!UP0 UIADD3 UR4, -UR4, 0x100000, URZ ;  /* 0x0010000004048890 */ /* 0x000fc8000fffe13f */
[----:B------:R-:W-:Y:S02]  /*0420*/  @!UP0 USHF.L.U32 UR5, UR4, 0xb, URZ ;  /* 0x0000000b04058899 */ /* 0x000fe4000800063f */
[----:B------:R-:W-:Y:S01]  /*0430*/  @!UP0 USHF.L.U32 UR4, UR4, 0x1, URZ ;  /* 0x0000000104048899 */ /* 0x000fe2000800063f */
[----:B------:R-:W-:Y:S02]  /*0440*/  @P3 IMAD.MOV.U32 R7, RZ, RZ, RZ ;  /* 0x000000ffff073224 */ /* 0x000fe400078e00ff */
[----:B------:R-:W-:Y:S01]  /*0450*/  IMAD.MOV.U32 R5, RZ, RZ, RZ ;  /* 0x000000ffff057224 */ /* 0x000fe200078e00ff */
[----:B------:R-:W1:Y:S01]  /*0460*/  @!UP0 S2UR UR7, SR_CgaCtaId ;  /* 0x00000000000789c3 */ /* 0x000e620000008800 */
[----:B------:R-:W-:-:S07]  /*0470*/  @P3 IMAD.MOV.U32 R11, RZ, RZ, RZ ;  /* 0x000000ffff0b3224 */ /* 0x000fce00078e00ff */
[----:B------:R-:W2:Y:S01]  /*0480*/  @!P3 LDC R9, c[0x0][0xc] ;  /* 0x00000300ff09bb82 */ /* 0x000ea20000000800 */
[----:B0-----:R-:W-:-:S04]  /*0490*/  @P3 IMAD.WIDE.U32 R16, R4, R17, R6 ;  /* 0x0000001104103225 */ /* 0x001fc800078e0006 */
[----:B------:R-:W-:Y:S01]  /*04a0*/  @P3 IMAD.IADD R17, R17, 0x1, R11 ;  /* 0x0000000111113824 */ /* 0x000fe200078e020b */
[----:B-1----:R-:W-:Y:S01]  /*04b0*/  @!UP0 ULEA UR6, UR7, UR6, 0x18 ;  /* 0x0000000607068291 */ /* 0x002fe2000f8ec03f */
[----:B------:R-:W-:Y:S01]  /*04c0*/  VOTEU.ALL UP0, P0 ;  /* 0x00000000003f7886 */ /* 0x000fe20000000000 */
[----:B------:R-:W-:-:S04]  /*04d0*/  ISETP.NE.AND P0, PT, R0, 0x3, PT ;  /* 0x000000030000780c */ /* 0x000fc80003f05270 */
[----:B------:R-:W-:Y:S01]  /*04e0*/  ISETP.EQ.OR P0, PT, R0, RZ, !P0 ;  /* 0x000000ff0000720c */ /* 0x000fe20004702670 */
[----:B--2---:R-:W-:-:S03]  /*04f0*/  @!P3 IMAD.WIDE.U32 R6, R9, R3, R4 ;  /* 0x000000030906b225 */ /* 0x004fc600078e0004 */
[C---:B------:R-:W-:Y:S01]  /*0500*/  ISETP.EQ.AND P0, PT, R8.reuse, RZ, P0 ;  /* 0x000000ff0800720c */ /* 0x040fe20000702270 */
[----:B------:R-:W-:Y:S01]  /*0510*/  VIADD R8, R8, 0xffffffff ;  /* 0xffffffff08087836 */ /* 0x000fe20000000000 */
[----:B------:R-:W0:Y:S02]  /*0520*/  FENCE.VIEW.ASYNC.S ;  /* 0x00000000000073c6 */ /* 0x000e240000000000 */
[----:B0-----:R0:W3:Y:S01]  /*0530*/  @!UP0 SYNCS.EXCH.64 URZ, [UR6+0x50], UR4 ;  /* 0x00005004063f85b2 */ /* 0x0010e20008000100 */
[----:B------:R-:W-:Y:S01]  /*0540*/  @!P3 IMAD.MOV.U32 R16, RZ, RZ, R6 ;  /* 0x000000ffff10b224 */ /* 0x000fe200078e0006 */
[----:B------:R-:W-:Y:S01]  /*0550*/  SEL R19, RZ, 0x1, !P0 ;  /* 0x00000001ff137807 */ /* 0x000fe20004000000 */
[----:B------:R-:W-:Y:S01]  /*0560*/  @!P3 IMAD.MOV.U32 R17, RZ, RZ, R7 ;  /* 0x000000ffff11b224 */ /* 0x000fe200078e0007 */
[----:B------:R-:W-:-:S04]  /*0570*/  ISETP.GE.U32.AND P1, PT, R8, 0x2, PT ;  /* 0x000000020800780c */ /* 0x000fc80003f26070 */
[----:B------:R-:W-:Y:S01]  /*0580*/  SEL R19, R19, 0x2, P1 ;  /* 0x0000000213137807 */ /* 0x000fe20000800000 */
[----:B------:R0:W3:Y:S01]  /*0590*/  @!UP1 SYNCS.EXCH.64 URZ, [UR6+0x58], UR4 ;  /* 0x00005804063f95b2 */ /* 0x0000e20008000100 */
[----:B------:R-:W-:Y:S01]  /*05a0*/  NOP ;  /* 0x0000000000007918 */ /* 0x000fe20000000000 */
[----:B---34-:R-:W-:Y:S06]  /*05b0*/  BAR.SYNC.DEFER_BLOCKING 0x0 ;  /* 0x0000000000007b1d */ /* 0x018fec0000010000 */
[----:B------:R-:W-:Y:S05]  /*05c0*/  @!P2 BRA `(.L_x_3) ;  /* 0x0000007c0078a947 */ /* 0x000fea0003800000 */
[----:B------:R-:W-:-:S13]  /*05d0*/  ISETP.GT.U32.AND P0, PT, R8, 0x1, PT ;  /* 0x000000010800780c */ /* 0x000fda0003f04070 */
[----:B0-----:R-:W-:Y:S05]  /*05e0*/  @P0 EXIT ;  /* 0x000000000000094d */ /* 0x001fea0003800000 */
[----:B------:R-:W-:Y:S01]  /*05f0*/  ULDC.64 UR4, c[0x0][0x650] ;  /* 0x0001940000047ab9 */ /* 0x000fe20000000a00 */
[----:B------:R-:W-:Y:S01]  /*0600*/  PRMT R0, RZ, 0x7610, R0 ;  /* 0x00007610ff007816 */ /* 0x000fe20000000000 */
[----:B------:R-:W-:Y:S01]  /*0610*/  IMAD.MOV.U32 R152, RZ, RZ, -0x1 ;  /* 0xffffffffff987424 */ /* 0x000fe200078e00ff */
[----:B------:R-:W-:Y:S01]  /*0620*/  ISETP.GE.U32.AND P0, PT, R16, UR4, PT ;  /* 0x0000000410007c0c */ /* 0x000fe2000bf06070 */
[----:B------:R-:W-:Y:S02]  /*0630*/  IMAD.MOV.U32 R23, RZ, RZ, -0x1 ;  /* 0xffffffffff177424 */ /* 0x000fe400078e00ff */
[----:B------:R-:W-:Y:S01]  /*0640*/  IMAD.MOV.U32 R22, RZ, RZ, -0x1 ;  /* 0xffffffffff167424 */ /* 0x000fe200078e00ff */
[----:B------:R-:W-:-:S13]  /*0650*/  ISETP.GE.U32.AND.EX P0, PT, R17, UR5, PT, P0 ;  /* 0x0000000511007c0c */ /* 0x000fda000bf06100 */
[----:B------:R-:W-:Y:S05]  /*0660*/  @P0 BRA `(.L_x_4) ;  /* 0x0000000400580947 */ /* 0x000fea0003800000 */
[----:B------:R-:W0:Y:S01]  /*0670*/  LDC.64 R14, c[0x0][0x628] ;  /* 0x00018a00ff0e7b82 */ /* 0x000e220000000a00 */
[----:B------:R-:W-:Y:S02]  /*0680*/  IMAD.MOV.U32 R6, RZ, RZ, R16 ;  /* 0x000000ffff067224 */ /* 0x000fe400078e0010 */
[----:B------:R-:W-:-:S05]  /*0690*/  IMAD.MOV.U32 R7, RZ, RZ, R17 ;  /* 0x000000ffff077224 */ /* 0x000fca00078e0011 */
[----:B------:R-:W1:Y:S08]  /*06a0*/  LDC R0, c[0x0][0x630] ;  /* 0x00018c00ff007b82 */ /* 0x000e700000000800 */
[----:B------:R-:W2:Y:S01]  /*06b0*/  LDC.64 R20, c[0x0][0x620] ;  /* 0x00018800ff147b82 */ /* 0x000ea20000000a00 */
[----:B0-----:R-:W-:-:S04]  /*06c0*/  ISETP.NE.U32.AND P0, PT, R14, RZ, PT ;  /* 0x000000ff0e00720c */ /* 0x001fc80003f05070 */
[----:B------:R-:W-:-:S13]  /*06d0*/  ISETP.NE.AND.EX P0, PT, R15, RZ, PT, P0 ;  /* 0x000000ff0f00720c */ /* 0x000fda0003f05300 */
[----:B-12---:R-:W-:Y:S05]  /*06e0*/  @!P0 BRA `(.L_x_5) ;  /* 0x0000000000288947 */ /* 0x006fea0003800000 */
[----:B------:R-:W0:Y:S02]  /*06f0*/  LDC R11, c[0x0][0x634] ;  /* 0x00018d00ff0b7b82 */ /* 0x000e240000000800 */
[----:B0-----:R-:W-:-:S05]  /*0700*/  IADD3 R11, P0, R16, R11, RZ ;  /* 0x0000000b100b7210 */ /* 0x001fca0007f1e0ff */
[----:B------:R-:W-:-:S04]  /*0710*/  IMAD.X R13, RZ, RZ, R17, P0 ;  /* 0x000000ffff0d7224 */ /* 0x000fc800000e0611 */
[----:B------:R-:W-:-:S04]  /*0720*/  IMAD.WIDE.U32 R6, R13, R14, RZ ;  /* 0x0000000e0d067225 */ /* 0x000fc800078e00ff */
[----:B------:R-:W-:-:S04]  /*0730*/  IMAD.WIDE.U32 R8, P0, R11, R15, R6 ;  /* 0x0000000f0b087225 */ /* 0x000fc80007800006 */
[----:B------:R-:W-:-:S04]  /*0740*/  IMAD.WIDE.U32 R6, R11, R14, RZ ;  /* 0x0000000e0b067225 */ /* 0x000fc800078e00ff */
[----:B------:R-:W-:Y:S01]  /*0750*/  IMAD.X R11, RZ, RZ, RZ, P0 ;  /* 0x000000ffff0b7224 */ /* 0x000fe200000e06ff */
[----:B------:R-:W-:Y:S01]  /*0760*/  IADD3 RZ, P0, R7, R8, RZ ;  /* 0x0000000807ff7210 */ /* 0x000fe20007f1e0ff */
[----:B------:R-:W-:-:S04]  /*0770*/  IMAD.MOV.U32 R10, RZ, RZ, R9 ;  /* 0x000000ffff0a7224 */ /* 0x000fc800078e0009 */
[----:B------:R-:W-:-:S08]  /*0780*/  IMAD.WIDE.U32.X R6, R13, R15, R10, P0 ;  /* 0x0000000f0d067225 */ /* 0x000fd000000e040a */
.L_x_5:
[-CC-:B------:R-:W-:Y:S01]  /*0790*/  SHF.R.U64 R25, R6, R0.reuse, R7.reuse ;  /* 0x0000000006197219 */ /* 0x180fe20000001207 */
[----:B------:R-:W0:Y:S01]  /*07a0*/  LDC R10, c[0x0][0x618] ;  /* 0x00018600ff0a7b82 */ /* 0x000e220000000800 */
[----:B------:R-:W-:Y:S01]  /*07b0*/  SHF.R.U32.HI R5, RZ, R0, R7 ;  /* 0x00000000ff057219 */ /* 0x000fe20000011607 */
[----:B------:R-:W-:Y:S01]  /*07c0*/  ULDC UR4, c[0x0][0x150] ;  /* 0x0000540000047ab9 */ /* 0x000fe20000000800 */
[----:B------:R-:W-:Y:S02]  /*07d0*/  IADD3 R9, P0, RZ, -R25, RZ ;  /* 0x80000019ff097210 */ /* 0x000fe40007f1e0ff */
[----:B------:R-:W-:-:S03]  /*07e0*/  I2FP.F32.U32 R0, R4 ;  /* 0x0000000400007245 */ /* 0x000fc60000201000 */
[----:B------:R-:W1:Y:S01]  /*07f0*/  LDC.64 R26, c[0x0][0x640] ;  /* 0x00019000ff1a7b82 */ /* 0x000e620000000a00 */
[----:B------:R-:W-:Y:S02]  /*0800*/  IMAD.X R11, RZ, RZ, ~R5, P0 ;  /* 0x000000ffff0b7224 */ /* 0x000fe400000e0e05 */
[----:B------:R-:W-:Y:S01]  /*0810*/  FMUL R0, R0, UR4 ;  /* 0x0000000400007c20 */ /* 0x000fe20008400000 */
[----:B------:R-:W-:Y:S01]  /*0820*/  IMAD.WIDE.U32 R6, R9, R20, R16 ;  /* 0x0000001409067225 */ /* 0x000fe200078e0010 */
[----:B------:R-:W-:-:S03]  /*0830*/  ULDC UR4, c[0x0][0x154] ;  /* 0x0000550000047ab9 */ /* 0x000fc60000000800 */
[----:B------:R-:W-:Y:S01]  /*0840*/  IMAD R8, R11, R20, RZ ;  /* 0x000000140b087224 */ /* 0x000fe200078e02ff */
[----:B------:R-:W2:Y:S01]  /*0850*/  LDC R5, c[0x0][0x144] ;  /* 0x00005100ff057b82 */ /* 0x000ea20000000800 */
[----:B------:R-:W3:Y:S02]  /*0860*/  F2I.U32.TRUNC.NTZ R0, R0 ;  /* 0x0000000000007305 */ /* 0x000ee4000020f000 */
[----:B------:R-:W-:-:S04]  /*0870*/  IMAD R9, R9, R21, R8 ;  /* 0x0000001509097224 */ /* 0x000fc800078e0208 */
[----:B------:R-:W-:Y:S01]  /*0880*/  IMAD.IADD R7, R7, 0x1, R9 ;  /* 0x0000000107077824 */ /* 0x000fe200078e0209 */
[----:B------:R-:W4:Y:S01]  /*0890*/  LDC R12, c[0x0][0x608] ;  /* 0x00018200ff0c7b82 */ /* 0x000f220000000800 */
[----:B------:R-:W-:-:S03]  /*08a0*/  IMAD.MOV.U32 R9, RZ, RZ, -0x1 ;  /* 0xffffffffff097424 */ /* 0x000fc600078e00ff */
[-CC-:B0-----:R-:W-:Y:S02]  /*08b0*/  SHF.R.U64 R20, R6, R10.reuse, R7.reuse ;  /* 0x0000000a06147219 */ /* 0x181fe40000001207 */
[----:B------:R-:W-:Y:S02]  /*08c0*/  I2FP.F32.U32 R6, R3 ;  /* 0x0000000300067245 */ /* 0x000fe40000201000 */
[----:B------:R-:W0:Y:S01]  /*08d0*/  LDC R24, c[0x0][0x658] ;  /* 0x00019600ff187b82 */ /* 0x000e220000000800 */
[----:B-1----:R-:W-:Y:S01]  /*08e0*/  ISETP.NE.U32.AND P0, PT, R26, RZ, PT ;  /* 0x000000ff1a00720c */ /* 0x002fe20003f05070 */
[----:B---3--:R-:W-:Y:S01]  /*08f0*/  IMAD.MOV R8, RZ, RZ, -R0 ;  /* 0x000000ffff087224 */ /* 0x008fe200078e0a00 */
[----:B------:R-:W-:Y:S01]  /*0900*/  SHF.R.U32.HI R7, RZ, R10, R7 ;  /* 0x0000000aff077219 */ /* 0x000fe20000011607 */
[----:B------:R-:W-:Y:S01]  /*0910*/  FMUL R6, R6, UR4 ;  /* 0x0000000406067c20 */ /* 0x000fe20008400000 */
[----:B------:R-:W-:-:S03]  /*0920*/  ISETP.NE.AND.EX P0, PT, R27, RZ, PT, P0 ;  /* 0x000000ff1b00720c */ /* 0x000fc60003f05300 */
[----:B------:R-:W1:Y:S01]  /*0930*/  LDC R14, c[0x0][0x148] ;  /* 0x00005200ff0e7b82 */ /* 0x000e620000000800 */
[----:B--2---:R-:W-:-:S07]  /*0940*/  IMAD R0, R5, R8, R4 ;  /* 0x0000000805007224 */ /* 0x004fce00078e0204 */
[----:B------:R-:W2:Y:S01]  /*0950*/  LDC R22, c[0x0][0x600] ;  /* 0x00018000ff167b82 */ /* 0x000ea20000000800 */
[-CC-:B----4-:R-:W-:Y:S02]  /*0960*/  SHF.R.U64 R28, R20, R12.reuse, R7.reuse ;  /* 0x0000000c141c7219 */ /* 0x190fe40000001207 */
[----:B------:R-:W-:Y:S01]  /*0970*/  SHF.R.U32.HI R5, RZ, R12, R7 ;  /* 0x0000000cff057219 */ /* 0x000fe20000011607 */
[----:B------:R-:W-:Y:S01]  /*0980*/  IMAD.MOV.U32 R7, RZ, RZ, 0x1 ;  /* 0x00000001ff077424 */ /* 0x000fe200078e00ff */
[----:B------:R3:W4:Y:S03]  /*0990*/  F2I.U32.TRUNC.NTZ R12, R6 ;  /* 0x00000006000c7305 */ /* 0x000726000020f000 */
[----:B------:R-:W1:Y:S01]  /*09a0*/  LDC R15, c[0x0][0x648] ;  /* 0x00019200ff0f7b82 */ /* 0x000e620000000800 */
[-C--:B0-----:R-:W-:Y:S02]  /*09b0*/  SHF.L.U32 R4, R9, R24.reuse, RZ ;  /* 0x0000001809047219 */ /* 0x081fe400000006ff */
[----:B------:R-:W-:-:S02]  /*09c0*/  SHF.R.U64 R30, R28, R24, R5 ;  /* 0x000000181c1e7219 */ /* 0x000fc40000001205 */
[----:B------:R-:W-:Y:S02]  /*09d0*/  LOP3.LUT R11, RZ, R4, RZ, 0x33, !PT ;  /* 0x00000004ff0b7212 */ /* 0x000fe400078e33ff */
[-C--:B------:R-:W-:Y:S01]  /*09e0*/  SHF.R.U32.HI R5, RZ, R24.reuse, R5 ;  /* 0x00000018ff057219 */ /* 0x080fe20000011605 */
[----:B------:R-:W0:Y:S01]  /*09f0*/  LDC R21, c[0x0][0x638] ;  /* 0x00018e00ff157b82 */ /* 0x000e220000000800 */
[----:B------:R-:W-:Y:S01]  /*0a00*/  SHF.L.U32 R10, R7, R24, RZ ;  /* 0x00000018070a7219 */ /* 0x000fe200000006ff */
[----:B------:R-:W-:-:S06]  /*0a10*/  IMAD.MOV.U32 R4, RZ, RZ, R30 ;  /* 0x000000ffff047224 */ /* 0x000fcc00078e001e */
[----:B------:R-:W0:Y:S01]  /*0a20*/  LDC R152, c[0x0][0x610] ;  /* 0x00018400ff987b82 */ /* 0x000e220000000800 */
[----:B---34-:R-:W-:Y:S05]  /*0a30*/  @!P0 BRA `(.L_x_6) ;  /* 0x0000000000288947 */ /* 0x018fea0003800000 */
[----:B------:R-:W3:Y:S02]  /*0a40*/  LDC R9, c[0x0][0x64c] ;  /* 0x00019300ff097b82 */ /* 0x000ee40000000800 */
[----:B---3--:R-:W-:-:S05]  /*0a50*/  IADD3 R9, P0, R30, R9, RZ ;  /* 0x000000091e097210 */ /* 0x008fca0007f1e0ff */
        /* <DEDUP_REMOVED lines=8> */
.L_x_6:
[----:B-1----:R-:W-:Y:S01]  /*0ae0*/  SHF.R.U64 R4, R4, R15, R5 ;  /* 0x0000000f04047219 */ /* 0x002fe20000001205 */
[----:B--2---:R-:W-:Y:S01]  /*0af0*/  VIADD R5, R22, 0xffffffff ;  /* 0xffffffff16057836 */ /* 0x004fe20000000000 */
[----:B------:R-:W-:Y:S01]  /*0b00*/  LOP3.LUT R11, R28, R11, RZ, 0xc0, !PT ;  /* 0x0000000b1c0b7212 */ /* 0x000fe200078ec0ff */
[----:B------:R-:W-:Y:S02]  /*0b10*/  IMAD.MOV R12, RZ, RZ, -R12 ;  /* 0x000000ffff0c7224 */ /* 0x000fe400078e0a0c */
[----:B------:R-:W-:Y:S01]  /*0b20*/  IMAD.MOV R6, RZ, RZ, -R4 ;  /* 0x000000ffff067224 */ /* 0x000fe200078e0a04 */
[----:B------:R-:W-:Y:S01]  /*0b30*/  LOP3.LUT R5, R20, R5, RZ, 0xc0, !PT ;  /* 0x0000000514057212 */ /* 0x000fe200078ec0ff */
[----:B------:R-:W-:Y:S02]  /*0b40*/  @P3 IMAD R0, R14, R12, R3 ;  /* 0x0000000c0e003224 */ /* 0x000fe400078e0203 */
[----:B------:R-:W-:Y:S02]  /*0b50*/  IMAD R11, R10, R4, R11 ;  /* 0x000000040a0b7224 */ /* 0x000fe400078e020b */
[----:B0-----:R-:W-:-:S02]  /*0b60*/  IMAD R3, R6, R21, R30 ;  /* 0x0000001506037224 */ /* 0x001fc400078e021e */
[----:B------:R-:W-:Y:S02]  /*0b70*/  IMAD R152, R11, R152, R0 ;  /* 0x000000980b987224 */ /* 0x000fe400078e0200 */
[----:B------:R-:W-:Y:S02]  /*0b80*/  IMAD R3, R3, R22, R5 ;  /* 0x0000001603037224 */ /* 0x000fe400078e0205 */
[----:B------:R-:W-:Y:S02]  /*0b90*/  IMAD.MOV.U32 R0, RZ, RZ, 0x1 ;  /* 0x00000001ff007424 */ /* 0x000fe400078e00ff */
[----:B------:R-:W-:Y:S01]  /*0ba0*/  IMAD.MOV.U32 R22, RZ, RZ, R25 ;  /* 0x000000ffff167224 */ /* 0x000fe200078e0019 */
[----:B------:R-:W-:Y:S02]  /*0bb0*/  SEL R23, R3, R152, !P3 ;  /* 0x0000009803177207 */ /* 0x000fe40005800000 */
[----:B------:R-:W-:-:S07]  /*0bc0*/  SEL R152, R152, R3, !P3 ;  /* 0x0000000398987207 */ /* 0x000fce0005800000 */
.L_x_4:
[----:B------:R-:W-:-:S08]  /*0bd0*/  NOP ;  /* 0x0000000000007918 */ /* 0x000fd00000000000 */
[----:B------:R-:W0:Y:S02]  /*0be0*/  USETMAXREG.TRY_ALLOC.CTAPOOL UP0, 0xe8 ;  /* 0x000000e8000079c8 */ /* 0x000e240008000600 */
[----:B0-----:R-:W-:-:S13]  /*0bf0*/  PLOP3.LUT P0, PT, PT, PT, UP0, 0x80, 0x0 ;  /* 0x000000000000781c */ /* 0x001fda0003f0f008 */
[----:B------:R-:W-:Y:S05]  /*0c00*/  @!P0 BRA `(.L_x_4) ;  /* 0xfffffffc00f08947 */ /* 0x000fea000383ffff */
[----:B------:R-:W-:Y:S01]  /*0c10*/  ULDC.64 UR4, c[0x0][0x598] ;  /* 0x0001660000047ab9 */ /* 0x000fe20000000a00 */
[----:B------:R-:W-:Y:S01]  /*0c20*/  ULDC.64 UR36, c[0x0][0x208] ;  /* 0x0000820000247ab9 */ /* 0x000fe20000000a00 */
[----:B------:R-:W-:-:S04]  /*0c30*/  ISETP.NE.U32.AND P0, PT, RZ, UR4, PT ;  /* 0x00000004ff007c0c */ /* 0x000fc8000bf05070 */
[----:B------:R-:W-:-:S13]  /*0c40*/  ISETP.NE.AND.EX P0, PT, RZ, UR5, PT, P0 ;  /* 0x00000005ff007c0c */ /* 0x000fda000bf05300 */
[----:B------:R-:W-:Y:S05]  /*0c50*/  @!P0 BRA `(.L_x_7) ;  /* 0x00000000001c8947 */ /* 0x000fea0003800000 */
[----:B------:R-:W0:Y:S02]  /*0c60*/  LDC.64 R4, c[0x0][0x598] ;  /* 0x00016600ff047b82 */ /* 0x000e240000000a00 */
[----:B0-----:R-:W2:Y:S02]  /*0c70*/  LDG.E.64 R4, desc[UR36][R4.64] ;  /* 0x0000002404047981 */ /* 0x001ea4000c1e1b00 */
[----:B--2---:R-:W-:-:S04]  /*0c80*/  ISETP.NE.U32.AND P0, PT, R4, RZ, PT ;  /* 0x000000ff0400720c */ /* 0x004fc80003f05070 */
[----:B------:R-:W-:-:S13]  /*0c90*/  ISETP.NE.AND.EX P0, PT, R5, RZ, PT, P0 ;  /* 0x000000ff0500720c */ /* 0x000fda0003f05300 */
[----:B------:R-:W-:Y:S05]  /*0ca0*/  @!P0 BRA `(.L_x_7) ;  /* 0x0000000000088947 */ /* 0x000fea0003800000 */
[----:B------:R0:W5:Y:S01]  /*0cb0*/  LD.E R153, desc[UR36][R4.64] ;  /* 0x0000002404997980 */ /* 0x000162000c101900 */
[----:B------:R-:W-:Y:S05]  /*0cc0*/  BRA `(.L_x_8) ;  /* 0x0000000000247947 */ /* 0x000fea0003800000 */
.L_x_7:
[----:B------:R-:W-:Y:S02]  /*0cd0*/  ULDC.64 UR4, c[0x0][0x588] ;  /* 0x0001620000047ab9 */ /* 0x000fe40000000a00 */
[----:B------:R-:W-:-:S04]  /*0ce0*/  ISETP.NE.U32.AND P0, PT, RZ, UR4, PT ;  /* 0x00000004ff007c0c */ /* 0x000fc8000bf05070 */
[----:B------:R-:W-:-:S13]  /*0cf0*/  ISETP.NE.AND.EX P0, PT, RZ, UR5, PT, P0 ;  /* 0x00000005ff007c0c */ /* 0x000fda000bf05300 */
[----:B------:R-:W-:Y:S05]  /*0d00*/  @!P0 BRA `(.L_x_9) ;  /* 0x00000000000c8947 */ /* 0x000fea0003800000 */
[----:B------:R-:W0:Y:S02]  /*0d10*/  LDC.64 R4, c[0x0][0x588] ;  /* 0x00016200ff047b82 */ /* 0x000e240000000a00 */
[----:B0-----:R1:W5:Y:S01]  /*0d20*/  LDG.E R153, desc[UR36][R4.64] ;  /* 0x0000002404997981 */ /* 0x001362000c1e1900 */
[----:B------:R-:W-:Y:S05]  /*0d30*/  BRA `(.L_x_8) ;  /* 0x0000000000087947 */ /* 0x000fea0003800000 */
.L_x_9:
[----:B------:R-:W-:Y:S02]  /*0d40*/  ULDC UR4, c[0x0][0x580] ;  /* 0x0001600000047ab9 */ /* 0x000fe40000000800 */
[----:B------:R-:W-:-:S07]  /*0d50*/  IMAD.U32 R153, RZ, RZ, UR4 ;  /* 0x00000004ff997e24 */ /* 0x000fce000f8e00ff */
.L_x_8:
[----:B------:R-:W-:Y:S02]  /*0d60*/  ULDC.64 UR4, c[0x0][0x5a0] ;  /* 0x0001680000047ab9 */ /* 0x000fe40000000a00 */
[----:B------:R-:W-:-:S04]  /*0d70*/  ISETP.NE.U32.AND P0, PT, RZ, UR4, PT ;  /* 0x00000004ff007c0c */ /* 0x000fc8000bf05070 */
[----:B------:R-:W-:-:S13]  /*0d80*/  ISETP.NE.AND.EX P0, PT, RZ, UR5, PT, P0 ;  /* 0x00000005ff007c0c */ /* 0x000fda000bf05300 */
[----:B------:R-:W-:Y:S05]  /*0d90*/  @!P0 BRA `(.L_x_10) ;  /* 0x00000000001c8947 */ /* 0x000fea0003800000 */
[----:B01----:R-:W0:Y:S02]  /*0da0*/  LDC.64 R4, c[0x0][0x5a0] ;  /* 0x00016800ff047b82 */ /* 0x003e240000000a00 */
[----:B0-----:R-:W2:Y:S02]  /*0db0*/  LDG.E.64 R4, desc[UR36][R4.64] ;  /* 0x0000002404047981 */ /* 0x001ea4000c1e1b00 */
[----:B--2---:R-:W-:-:S04]  /*0dc0*/  ISETP.NE.U32.AND P0, PT, R4, RZ, PT ;  /* 0x000000ff0400720c */ /* 0x004fc80003f05070 */
[----:B------:R-:W-:-:S13]  /*0dd0*/  ISETP.NE.AND.EX P0, PT, R5, RZ, PT, P0 ;  /* 0x000000ff0500720c */ /* 0x000fda0003f05300 */
[----:B------:R-:W-:Y:S05]  /*0de0*/  @!P0 BRA `(.L_x_10) ;  /* 0x0000000000088947 */ /* 0x000fea0003800000 */
[----:B------:R0:W5:Y:S01]  /*0df0*/  LD.E R154, desc[UR36][R4.64] ;  /* 0x00000024049a7980 */ /* 0x000162000c101900 */
[----:B------:R-:W-:Y:S05]  /*0e00*/  BRA `(.L_x_11) ;  /* 0x0000000000247947 */ /* 0x000fea0003800000 */
.L_x_10:
[----:B------:R-:W-:Y:S02]  /*0e10*/  ULDC.64 UR4, c[0x0][0x590] ;  /* 0x0001640000047ab9 */ /* 0x000fe40000000a00 */
[----:B------:R-:W-:-:S04]  /*0e20*/  ISETP.NE.U32.AND P0, PT, RZ, UR4, PT ;  /* 0x00000004ff007c0c */ /* 0x000fc8000bf05070 */
[----:B------:R-:W-:-:S13]  /*0e30*/  ISETP.NE.AND.EX P0, PT, RZ, UR5, PT, P0 ;  /* 0x00000005ff007c0c */ /* 0x000fda000bf05300 */
[----:B------:R-:W-:Y:S05]  /*0e40*/  @!P0 BRA `(.L_x_12) ;  /* 0x00000000000c8947 */ /* 0x000fea0003800000 */
[----:B------:R-:W2:Y:S02]  /*0e50*/  LDC.64 R154, c[0x0][0x590] ;  /* 0x00016400ff9a7b82 */ /* 0x000ea40000000a00 */
[----:B--2---:R2:W5:Y:S01]  /*0e60*/  LDG.E R154, desc[UR36][R154.64] ;  /* 0x000000249a9a7981 */ /* 0x004562000c1e1900 */
[----:B------:R-:W-:Y:S05]  /*0e70*/  BRA `(.L_x_11) ;  /* 0x0000000000087947 */ /* 0x000fea0003800000 */
.L_x_12:
[----:B------:R-:W-:Y:S02]  /*0e80*/  ULDC UR4, c[0x0][0x584] ;  /* 0x0001610000047ab9 */ /* 0x000fe40000000800 */
[----:B------:R-:W-:-:S07]  /*0e90*/  IMAD.U32 R154, RZ, RZ, UR4 ;  /* 0x00000004ff9a7e24 */ /* 0x000fce000f8e00ff */
.L_x_11:
[----:B------:R-:W-:-:S13]  /*0ea0*/  LOP3.LUT P0, RZ, R0, 0xff, RZ, 0xc0, !PT ;  /* 0x000000ff00ff7812 */ /* 0x000fda000780c0ff */
[----:B------:R-:W-:Y:S05]  /*0eb0*/  @!P0 EXIT ;  /* 0x000000000000894d */ /* 0x000fea0003800000 */
[----:B------:R-:W-:Y:S01]  /*0ec0*/  ULDC UR4, c[0x0][0x28c] ;  /* 0x0000a30000047ab9 */ /* 0x000fe20000000800 */
[----:B------:R-:W-:Y:S01]  /*0ed0*/  UMOV UR38, URZ ;  /* 0x0000003f00267c82 */ /* 0x000fe20008000000 */
[----:B------:R-:W-:Y:S01]  /*0ee0*/  UIADD3 UR4, UR4, 0x1f, URZ ;  /* 0x0000001f04047890 */ /* 0x000fe2000fffe03f */
[----:B------:R-:W-:-:S03]  /*0ef0*/  UMOV UR39, URZ ;  /* 0x0000003f00277c82 */ /* 0x000fc60008000000 */
[----:B------:R-:W-:-:S04]  /*0f00*/  USHF.R.S32.HI UR5, URZ, 0x1f, UR4 ;  /* 0x0000001f3f057899 */ /* 0x000fc80008011404 */
[----:B------:R-:W-:-:S04]  /*0f10*/  ULEA.HI UR5, UR5, UR4, URZ, 0x5 ;  /* 0x0000000405057291 */ /* 0x000fc8000f8f283f */
[----:B------:R-:W-:-:S12]  /*0f20*/  USHF.R.S32.HI UR40, URZ, 0x5, UR5 ;  /* 0x000000053f287899 */ /* 0x000fd80008011405 */
.L_x_290:
[----:B------:R-:W-:Y:S01]  /*0f30*/  LOP3.LUT R0, R18, 0x80, RZ, 0xc0, !PT ;  /* 0x0000008012007812 */ /* 0x000fe200078ec0ff */
[----:B---3--:R-:W3:Y:S01]  /*0f40*/  S2UR UR7, SR_CgaCtaId ;  /* 0x00000000000779c3 */ /* 0x008ee20000008800 */
[----:B------:R-:W-:Y:S02]  /*0f50*/  UMOV UR6, 0x400 ;  /* 0x0000040000067882 */ /* 0x000fe40000000000 */
[----:B------:R-:W-:-:S06]  /*0f60*/  SHF.R.U32.HI R0, RZ, 0x7, R0 ;  /* 0x00000007ff007819 */ /* 0x000fcc0000011600 */
[----:B----4-:R-:W4:Y:S01]  /*0f70*/  SHFL.IDX PT, R0, R0, RZ, 0x1f ;  /* 0x00001fff00007589 */ /* 0x010f2200000e0000 */
[----:B---3--:R-:W-:Y:S01]  /*0f80*/  ULEA UR6, UR7, UR6, 0x18 ;  /* 0x0000000607067291 */ /* 0x008fe2000f8ec03f */
[----:B----4-:R-:W-:-:S13]  /*0f90*/  R2UR UR4, R0 ;  /* 0x00000000000472ca */ /* 0x010fda00000e0000 */
[----:B------:R-:W-:-:S04]  /*0fa0*/  ULEA.HI UR5, UR4, UR4, URZ, 0x1 ;  /* 0x0000000404057291 */ /* 0x000fc8000f8f083f */
[----:B------:R-:W-:-:S04]  /*0fb0*/  ULOP3.LUT UR5, UR5, 0x1ffffe, URZ, 0xc0, !UPT ;  /* 0x001ffffe05057892 */ /* 0x000fc8000f8ec03f */
[----:B------:R-:W-:-:S03]  /*0fc0*/  UIADD3 UR5, UR4, -UR5, URZ ;  /* 0x8000000504057290 */ /* 0x000fc6000fffe03f */
[----:B------:R-:W-:Y:S01]  /*0fd0*/  ULDC UR4, c[0x0][0x28c] ;  /* 0x0000a30000047ab9 */ /* 0x000fe20000000800 */
[----:B------:R-:W-:Y:S01]  /*0fe0*/  ULEA UR5, UR5, UR6, 0xb ;  /* 0x0000000605057291 */ /* 0x000fe2000f8e583f */
[----:B------:R-:W-:-:S03]  /*0ff0*/  ISETP.LT.AND P0, PT, RZ, UR4, PT ;  /* 0x00000004ff007c0c */ /* 0x000fc6000bf01270 */
[----:B------:R-:W-:-:S04]  /*1000*/  UIADD3 UR5, UR5, 0x100, URZ ;  /* 0x0000010005057890 */ /* 0x000fc8000fffe03f */
[----:B------:R-:W-:-:S04]  /*1010*/  USHF.R.U32.HI UR5, URZ, 0x4, UR5 ;  /* 0x000000043f057899 */ /* 0x000fc80008011605 */
[----:B------:R-:W-:Y:S02]  /*1020*/  ULOP3.LUT UR41, UR5, 0x3fff, URZ, 0xc0, !UPT ;  /* 0x00003fff05297892 */ /* 0x000fe4000f8ec03f */
[----:B------:R-:W-:Y:S10]  /*1030*/  @P0 BRA `(.L_x_13) ;  /* 0x0000000000400947 */ /* 0x000ff40003800000 */
[----:B------:R-:W-:Y:S01]  /*1040*/  MOV R0, 0x0 ;  /* 0x0000000000007802 */ /* 0x000fe20000000f00 */
[----:B------:R-:W-:Y:S01]  /*1050*/  ULDC.64 UR4, c[0x4][0x68] ;  /* 0x01001a0000047ab9 */ /* 0x000fe20000000a00 */
[----:B------:R-:W-:Y:S01]  /*1060*/  ULDC.64 UR6, c[0x4][0x8] ;  /* 0x0100020000067ab9 */ /* 0x000fe20000000a00 */
[----:B01----:R-:W-:Y:S01]  /*1070*/  IMAD.U32 R4, RZ, RZ, UR4 ;  /* 0x00000004ff047e24 */ /* 0x003fe2000f8e00ff */
[----:B------:R0:W1:Y:S01]  /*1080*/  LDC.64 R14, c[0x4][R0] ;  /* 0x01000000000e7b82 */ /* 0x0000620000000a00 */
[----:B------:R-:W-:Y:S01]  /*1090*/  IMAD.U32 R5, RZ, RZ, UR5 ;  /* 0x00000005ff057e24 */ /* 0x000fe2000f8e00ff */
[----:B------:R-:W-:Y:S01]  /*10a0*/  ULDC.64 UR4, c[0x4][0x70] ;  /* 0x01001c0000047ab9 */ /* 0x000fe20000000a00 */
[----:B------:R-:W-:Y:S02]  /*10b0*/  IMAD.U32 R10, RZ, RZ, UR6 ;  /* 0x00000006ff0a7e24 */ /* 0x000fe4000f8e00ff */
[----:B------:R-:W-:Y:S02]  /*10c0*/  IMAD.U32 R6, RZ, RZ, UR4 ;  /* 0x00000004ff067e24 */ /* 0x000fe4000f8e00ff */
[----:B------:R-:W-:-:S02]  /*10d0*/  IMAD.U32 R7, RZ, RZ, UR5 ;  /* 0x00000005ff077e24 */ /* 0x000fc4000f8e00ff */
[----:B------:R-:W-:Y:S02]  /*10e0*/  IMAD.U32 R11, RZ, RZ, UR7 ;  /* 0x00000007ff0b7e24 */ /* 0x000fe4000f8e00ff */
[----:B------:R-:W-:Y:S02]  /*10f0*/  IMAD.MOV.U32 R8, RZ, RZ, 0x1e1 ;  /* 0x000001e1ff087424 */ /* 0x000fe400078e00ff */
[----:B------:R-:W-:Y:S02]  /*1100*/  IMAD.MOV.U32 R12, RZ, RZ, 0x1 ;  /* 0x00000001ff0c7424 */ /* 0x000fe400078e00ff */
[----:B0-----:R-:W-:-:S07]  /*1110*/  IMAD.MOV.U32 R13, RZ, RZ, RZ ;  /* 0x000000ffff0d7224 */ /* 0x001fce00078e00ff */
[----:B------:R-:W-:-:S07]  /*1120*/  LEPC R20, `(.L_x_13) ;  /* 0x000000001014794e */ /* 0x000fce0000000000 */
[----:B-12--5:R-:W-:Y:S05]  /*1130*/  CALL.ABS.NOINC R14 ;  /* 0x000000000e007343 */ /* 0x026fea0003c00000 */
.L_x_13:
[----:B------:R-:W-:-:S04]  /*1140*/  LOP3.LUT R0, R19, 0x1, RZ, 0xfc, !PT ;  /* 0x0000000113007812 */ /* 0x000fc800078efcff */
[----:B------:R-:W-:-:S13]  /*1150*/  ISETP.NE.AND P0, PT, R0, 0x3, PT ;  /* 0x000000030000780c */ /* 0x000fda0003f05270 */
[----:B------:R-:W-:Y:S05]  /*1160*/  @!P0 BRA `(.L_x_14) ;  /* 0x0000000000048947 */ /* 0x000fea0003800000 */
[----:B------:R-:W-:Y:S01]  /*1170*/  BPT.TRAP 0x1 ;  /* 0x000000040000795c */ /* 0x000fe20000300000 */
.L_x_14:
[----:B------:R-:W3:Y:S01]  /*1180*/  S2UR UR5, SR_CgaCtaId ;  /* 0x00000000000579c3 */ /* 0x000ee20000008800 */
[----:B------:R-:W-:Y:S01]  /*1190*/  UMOV UR4, 0x400 ;  /* 0x0000040000047882 */ /* 0x000fe20000000000 */
[----:B------:R-:W-:Y:S02]  /*11a0*/  IMAD.U32 R0, RZ, RZ, UR38 ;  /* 0x00000026ff007e24 */ /* 0x000fe4000f8e00ff */
[----:B------:R-:W-:-:S03]  /*11b0*/  IMAD.U32 R3, RZ, RZ, UR39 ;  /* 0x00000027ff037e24 */ /* 0x000fc6000f8e00ff */
[----:B------:R-:W-:Y:S01]  /*11c0*/  SHF.L.U32 R0, R0, 0x1f, RZ ;  /* 0x0000001f00007819 */ /* 0x000fe200000006ff */
[----:B---3--:R-:W-:-:S06]  /*11d0*/  ULEA UR4, UR5, UR4, 0x18 ;  /* 0x0000000405047291 */ /* 0x008fcc000f8ec03f */
[----:B------:R-:W-:-:S04]  /*11e0*/  IMAD.U32 R6, RZ, RZ, UR4 ;  /* 0x00000004ff067e24 */ /* 0x000fc8000f8e00ff */
[----:B------:R-:W-:-:S04]  /*11f0*/  IMAD R3, R3, 0x8, R6 ;  /* 0x0000000803037824 */ /* 0x000fc800078e0206 */
[----:B------:R3:W4:Y:S01]  /*1200*/  SYNCS.PHASECHK.TRANS64.TRYWAIT P1, [R3+URZ], R0 ;  /* 0x00000000030075a7 */ /* 0x000722000802017f */
[----:B------:R-:W-:Y:S05]  /*1210*/  @!P0 BRA `(.L_x_15) ;  /* 0x0000000000048947 */ /* 0x000fea0003800000 */
[----:B------:R-:W-:Y:S01]  /*1220*/  BPT.TRAP 0x1 ;  /* 0x000000040000795c */ /* 0x000fe20000300000 */
.L_x_15:
[----:B----4-:R-:W-:Y:S05]  /*1230*/  @P1 BRA `(.L_x_16) ;  /* 0x0000000000081947 */ /* 0x010fea0003800000 */
[----:B------:R-:W4:Y:S02]  /*1240*/  SYNCS.PHASECHK.TRANS64.TRYWAIT P1, [R3+URZ], R0 ;  /* 0x00000000030075a7 */ /* 0x000f24000802017f */
[----:B----4-:R-:W-:Y:S05]  /*1250*/  @!P1 BRA `(.L_x_17) ;  /* 0x0000008400e49947 */ /* 0x010fea0003800000 */
.L_x_16:
[----:B------:R-:W-:-:S04]  /*1260*/  UISETP.LT.AND UP0, UPT, UR40, 0x1, UPT ;  /* 0x000000012800788c */ /* 0x000fc8000bf01270 */
[----:B------:R-:W-:-:S06]  /*1270*/  USEL UR4, UR40, 0x1, UP0 ;  /* 0x0000000128047887 */ /* 0x000fcc0008000000 */
[----:B---34-:R-:W-:Y:S01]  /*1280*/  IMAD.U32 R0, RZ, RZ, UR4 ;  /* 0x00000004ff007e24 */ /* 0x018fe2000f8e00ff */
[----:B------:R-:W-:Y:S05]  /*1290*/  WARPSYNC.ALL ;  /* 0x0000000000007948 */ /* 0x000fea0003800000 */
[----:B------:R-:W-:-:S04]  /*12a0*/  IADD3 R0, -R0, UR40, RZ ;  /* 0x0000002800007c10 */ /* 0x000fc8000fffe1ff */
[----:B------:R-:W-:Y:S02]  /*12b0*/  ISETP.GE.AND P1, PT, R0, 0x1, PT ;  /* 0x000000010000780c */ /* 0x000fe40003f26270 */
[----:B------:R-:W-:Y:S01]  /*12c0*/  R2UR UR4, R6 ;  /* 0x00000000060472ca */ /* 0x000fe200000e0000 */
[----:B------:R-:W-:Y:S01]  /*12d0*/  ULOP3.LUT UR41, UR41, 0x10000, URZ, 0xfc, !UPT ;  /* 0x0001000029297892 */ /* 0x000fe2000f8efc3f */
[----:B------:R-:W-:Y:S01]  /*12e0*/  WARPGROUP.ARRIVE ;  /* 0x00000000000079c5 */ /* 0x000fe20000000000 */
[----:B------:R-:W-:Y:S01]  /*12f0*/  UMOV UR5, 0xc0000010 ;  /* 0xc000001000057882 */ /* 0x000fe20000000000 */
[----:B------:R-:W-:-:S09]  /*1300*/  UMOV UR7, 0xc0000010 ;  /* 0xc000001000077882 */ /* 0x000fd20000000000 */
[----:B------:R-:W-:-:S04]  /*1310*/  UIADD3 UR4, UR4, 0x4100, URZ ;  /* 0x0000410004047890 */ /* 0x000fc8000fffe03f */
[----:B------:R-:W-:-:S04]  /*1320*/  USHF.R.U32.HI UR4, URZ, 0x4, UR4 ;  /* 0x000000043f047899 */ /* 0x000fc80008011604 */
[----:B------:R-:W-:-:S04]  /*1330*/  ULOP3.LUT UR4, UR4, 0x3fff, URZ, 0xc0, !UPT ;  /* 0x00003fff04047892 */ /* 0x000fc8000f8ec03f */
[----:B------:R-:W-:Y:S02]  /*1340*/  ULOP3.LUT UR9, UR4, 0x10000, URZ, 0xfc, !UPT ;  /* 0x0001000004097892 */ /* 0x000fe4000f8efc3f */
[----:B------:R-:W-:Y:S02]  /*1350*/  ULEA UR4, UR39, UR41, 0x8 ;  /* 0x0000002927047291 */ /* 0x000fe4000f8e403f */
[----:B------:R-:W-:-:S09]  /*1360*/  ULEA UR6, UR39, UR9, 0x9 ;  /* 0x0000000927067291 */ /* 0x000fd2000f8e483f */
[----:B------:R-:W-:Y:S03]  /*1370*/  IGMMA.64x256x32.S8.S8 R24, gdesc[UR4], RZ, !UPT, gsb0 ;  /* 0x06600000041879f1 */ /* 0x000fe6000c0410ff */
[----:B------:R-:W-:Y:S02]  /*1380*/  WARPGROUP.DEPBAR.LE gsb0, 0x0 ;  /* 0x00008000000079c5 */ /* 0x000fe40000010000 */
[----:B------:R-:W-:Y:S05]  /*1390*/  @!P1 BRA `(.L_x_18) ;  /* 0x0000000000c49947 */ /* 0x000fea0003800000 */
[----:B------:R-:W-:Y:S02]  /*13a0*/  UIADD3 UR4, UR39, 0x1, URZ ;  /* 0x0000000127047890 */ /* 0x000fe4000fffe03f */
[----:B------:R-:W-:Y:S02]  /*13b0*/  IMAD.U32 R3, RZ, RZ, UR39 ;  /* 0x00000027ff037e24 */ /* 0x000fe4000f8e00ff */
[----:B------:R-:W-:-:S04]  /*13c0*/  UISETP.NE.AND UP0, UPT, UR4, 0x4, UPT ;  /* 0x000000040400788c */ /* 0x000fc8000bf05270 */
[----:B------:R-:W-:Y:S02]  /*13d0*/  USEL UR5, URZ, 0x1, UP0 ;  /* 0x000000013f057887 */ /* 0x000fe40008000000 */
[----:B------:R-:W-:Y:S02]  /*13e0*/  USEL UR8, UR4, URZ, UP0 ;  /* 0x0000003f04087287 */ /* 0x000fe40008000000 */
[----:B------:R-:W-:-:S06]  /*13f0*/  ULOP3.LUT UR5, UR38, UR5, URZ, 0x3c, !UPT ;  /* 0x0000000526057292 */ /* 0x000fcc000f8e3c3f */
[----:B------:R-:W-:-:S07]  /*1400*/  IMAD.U32 R7, RZ, RZ, UR5 ;  /* 0x00000005ff077e24 */ /* 0x000fce000f8e00ff */
.L_x_25:
[----:B------:R-:W-:Y:S05]  /*1410*/  @!P0 BRA `(.L_x_19) ;  /* 0x0000000000048947 */ /* 0x000fea0003800000 */
[----:B------:R-:W-:Y:S01]  /*1420*/  BPT.TRAP 0x1 ;  /* 0x000000040000795c */ /* 0x000fe20000300000 */
.L_x_19:
[----:B------:R-:W3:Y:S01]  /*1430*/  S2UR UR5, SR_CgaCtaId ;  /* 0x00000000000579c3 */ /* 0x000ee20000008800 */
[----:B------:R-:W-:Y:S01]  /*1440*/  UMOV UR4, 0x400 ;  /* 0x0000040000047882 */ /* 0x000fe20000000000 */
[----:B01----:R-:W-:Y:S01]  /*1450*/  IMAD.U32 R5, RZ, RZ, UR8 ;  /* 0x00000008ff057e24 */ /* 0x003fe2000f8e00ff */
[----:B------:R-:W-:Y:S01]  /*1460*/  SHF.L.U32 R4, R7, 0x1f, RZ ;  /* 0x0000001f07047819 */ /* 0x000fe200000006ff */
[----:B---3--:R-:W-:-:S06]  /*1470*/  ULEA UR4, UR5, UR4, 0x18 ;  /* 0x0000000405047291 */ /* 0x008fcc000f8ec03f */
[----:B------:R-:W-:-:S04]  /*1480*/  IMAD.U32 R6, RZ, RZ, UR4 ;  /* 0x00000004ff067e24 */ /* 0x000fc8000f8e00ff */
[----:B------:R-:W-:-:S04]  /*1490*/  IMAD R5, R5, 0x8, R6 ;  /* 0x0000000805057824 */ /* 0x000fc800078e0206 */
[----:B------:R0:W1:Y:S01]  /*14a0*/  SYNCS.PHASECHK.TRANS64.TRYWAIT P1, [R5+URZ], R4 ;  /* 0x00000004050075a7 */ /* 0x000062000802017f */
[----:B------:R-:W-:Y:S05]  /*14b0*/  @!P0 BRA `(.L_x_20) ;  /* 0x0000000000048947 */ /* 0x000fea0003800000 */
[----:B------:R-:W-:Y:S01]  /*14c0*/  BPT.TRAP 0x1 ;  /* 0x000000040000795c */ /* 0x000fe20000300000 */
.L_x_20:
[----:B-1----:R-:W-:Y:S05]  /*14d0*/  @P1 BRA `(.L_x_21) ;  /* 0x0000000000081947 */ /* 0x002fea0003800000 */
[----:B------:R-:W1:Y:S02]  /*14e0*/  SYNCS.PHASECHK.TRANS64.TRYWAIT P1, [R5+URZ], R4 ;  /* 0x00000004050075a7 */ /* 0x000e64000802017f */
[----:B-1----:R-:W-:Y:S05]  /*14f0*/  @!P1 BRA `(.L_x_22) ;  /* 0x0000008400509947 */ /* 0x002fea0003800000 */
.L_x_21:
[----:B------:R-:W-:Y:S01]  /*1500*/  ULEA UR4, UR8, UR41, 0x8 ;  /* 0x0000002908047291 */ /* 0x000fe2000f8e403f */
[----:B------:R-:W-:Y:S01]  /*1510*/  WARPGROUP.ARRIVE ;  /* 0x00000000000079c5 */ /* 0x000fe20000000000 */
[----:B------:R-:W-:Y:S01]  /*1520*/  ULEA UR6, UR8, UR9, 0x9 ;  /* 0x0000000908067291 */ /* 0x000fe2000f8e483f */
[----:B------:R-:W-:Y:S01]  /*1530*/  UMOV UR5, 0xc0000010 ;  /* 0xc000001000057882 */ /* 0x000fe20000000000 */
[----:B------:R-:W-:-:S07]  /*1540*/  UMOV UR7, 0xc0000010 ;  /* 0xc000001000077882 */ /* 0x000fce0000000000 */
[----:B------:R-:W-:Y:S03]  /*1550*/  IGMMA.64x256x32.S8.S8 R24, gdesc[UR4], R24, gsb0 ;  /* 0x06600000041879f1 */ /* 0x000fe60008041018 */
[----:B------:R-:W-:Y:S02]  /*1560*/  WARPGROUP.DEPBAR.LE gsb0, 0x0 ;  /* 0x00008000000079c5 */ /* 0x000fe40000010000 */
[----:B------:R-:W-:Y:S05]  /*1570*/  @!P0 BRA `(.L_x_23) ;  /* 0x0000000000048947 */ /* 0x000fea0003800000 */
[----:B------:R-:W-:Y:S01]  /*1580*/  BPT.TRAP 0x1 ;  /* 0x000000040000795c */ /* 0x000fe20000300000 */
.L_x_23:
[----:B01----:R-:W-:Y:S01]  /*1590*/  IMAD R4, R3, 0x8, R6 ;  /* 0x0000000803047824 */ /* 0x003fe200078e0206 */
[----:B------:R-:W-:-:S03]  /*15a0*/  ISETP.GT.U32.AND P1, PT, R19, 0x1, PT ;  /* 0x000000011300780c */ /* 0x000fc60003f24070 */
[----:B------:R-:W-:-:S05]  /*15b0*/  VIADD R4, R4, 0x20 ;  /* 0x0000002004047836 */ /* 0x000fca0000000000 */
[----:B------:R-:W-:-:S04]  /*15c0*/  PRMT R4, RZ, 0x654, R4 ;  /* 0x00000654ff047816 */ /* 0x000fc80000000004 */
[----:B------:R0:W-:Y:S01]  /*15d0*/  SYNCS.ARRIVE.TRANS64.RED.A1T0 RZ, [R4+URZ], RZ ;  /* 0x000000ff04ff79a7 */ /* 0x0001e2000810043f */
[----:B------:R-:W-:Y:S05]  /*15e0*/  @P1 BRA `(.L_x_24) ;  /* 0x0000000000041947 */ /* 0x000fea0003800000 */
[----:B------:R-:W-:Y:S01]  /*15f0*/  BPT.TRAP 0x1 ;  /* 0x000000040000795c */ /* 0x000fe20000300000 */
.L_x_24:
[----:B------:R-:W-:Y:S01]  /*1600*/  UIADD3 UR8, UR8, 0x1, URZ ;  /* 0x0000000108087890 */ /* 0x000fe2000fffe03f */
[C---:B------:R-:W-:Y:S01]  /*1610*/  ISETP.GT.AND P2, PT, R0.reuse, 0x1, PT ;  /* 0x000000010000780c */ /* 0x040fe20003f44270 */
[----:B------:R-:W-:Y:S02]  /*1620*/  VIADD R3, R3, 0x1 ;  /* 0x0000000103037836 */ /* 0x000fe40000000000 */
[----:B------:R-:W-:Y:S01]  /*1630*/  UISETP.NE.AND UP0, UPT, UR8, 0x4, UPT ;  /* 0x000000040800788c */ /* 0x000fe2000bf05270 */
[----:B------:R-:W-:Y:S02]  /*1640*/  VIADD R0, R0, 0xffffffff ;  /* 0xffffffff00007836 */ /* 0x000fe40000000000 */
[C---:B------:R-:W-:Y:S01]  /*1650*/  ISETP.NE.AND P1, PT, R3.reuse, 0x4, PT ;  /* 0x000000040300780c */ /* 0x040fe20003f25270 */
[----:B------:R-:W-:Y:S02]  /*1660*/  USEL UR4, URZ, 0x1, UP0 ;  /* 0x000000013f047887 */ /* 0x000fe40008000000 */
[----:B------:R-:W-:Y:S01]  /*1670*/  USEL UR8, UR8, URZ, UP0 ;  /* 0x0000003f08087287 */ /* 0x000fe20008000000 */
[----:B------:R-:W-:-:S03]  /*1680*/  SEL R3, R3, RZ, P1 ;  /* 0x000000ff03037207 */ /* 0x000fc60000800000 */
[----:B------:R-:W-:Y:S01]  /*1690*/  LOP3.LUT R7, R7, UR4, RZ, 0x3c, !PT ;  /* 0x0000000407077c12 */ /* 0x000fe2000f8e3cff */
[----:B------:R-:W-:Y:S07]  /*16a0*/  @P2 BRA `(.L_x_25) ;  /* 0xfffffffc00582947 */ /* 0x000fee000383ffff */
.L_x_18:
[----:B------:R-:W3:Y:S02]  /*16b0*/  LDC R0, c[0x0][0x28c] ;  /* 0x0000a300ff007b82 */ /* 0x000ee40000000800 */
[----:B---3--:R-:W-:-:S13]  /*16c0*/  ISETP.GE.AND P1, PT, R0, 0x1, PT ;  /* 0x000000010000780c */ /* 0x008fda0003f26270 */
[----:B------:R-:W-:Y:S05]  /*16d0*/  @!P1 BRA `(.L_x_26) ;  /* 0x0000000000389947 */ /* 0x000fea0003800000 */
[----:B------:R-:W-:Y:S05]  /*16e0*/  @!P0 BRA `(.L_x_27) ;  /* 0x0000000000048947 */ /* 0x000fea0003800000 */
[----:B------:R-:W-:Y:S01]  /*16f0*/  BPT.TRAP 0x1 ;  /* 0x000000040000795c */ /* 0x000fe20000300000 */
.L_x_27:
[----:B------:R-:W-:Y:S01]  /*1700*/  UISETP.LT.AND UP0, UPT, UR40, 0x1, UPT ;  /* 0x000000012800788c */ /* 0x000fe2000bf01270 */
[----:B------:R-:W-:-:S03]  /*1710*/  ISETP.GT.U32.AND P0, PT, R19, 0x1, PT ;  /* 0x000000011300780c */ /* 0x000fc60003f04070 */
[----:B------:R-:W-:-:S04]  /*1720*/  USEL UR4, UR40, 0x1, UP0 ;  /* 0x0000000128047887 */ /* 0x000fc80008000000 */
[----:B------:R-:W-:-:S04]  /*1730*/  UIADD3 UR4, UR39, UR40, -UR4 ;  /* 0x0000002827047290 */ /* 0x000fc8000fffe804 */
[----:B------:R-:W-:-:S04]  /*1740*/  USHF.L.U32 UR4, UR4, 0x3, URZ ;  /* 0x0000000304047899 */ /* 0x000fc8000800063f */
[----:B------:R-:W-:-:S06]  /*1750*/  ULOP3.LUT UR4, UR4, 0x18, URZ, 0xc0, !UPT ;  /* 0x0000001804047892 */ /* 0x000fcc000f8ec03f */
[----:B------:R-:W-:-:S05]  /*1760*/  IMAD.U32 R3, RZ, RZ, UR4 ;  /* 0x00000004ff037e24 */ /* 0x000fca000f8e00ff */
[----:B------:R-:W-:-:S04]  /*1770*/  IADD3 R0, R6, 0x20, R3 ;  /* 0x0000002006007810 */ /* 0x000fc80007ffe003 */
[----:B------:R-:W-:-:S04]  /*1780*/  PRMT R0, RZ, 0x654, R0 ;  /* 0x00000654ff007816 */ /* 0x000fc80000000000 */
[----:B------:R3:W-:Y:S01]  /*1790*/  SYNCS.ARRIVE.TRANS64.RED.A1T0 RZ, [R0+URZ], RZ ;  /* 0x000000ff00ff79a7 */ /* 0x0007e2000810043f */
[----:B------:R-:W-:Y:S05]  /*17a0*/  @P0 BRA `(.L_x_26) ;  /* 0x0000000000040947 */ /* 0x000fea0003800000 */
[----:B------:R-:W-:Y:S01]  /*17b0*/  BPT.TRAP 0x1 ;  /* 0x000000040000795c */ /* 0x000fe20000300000 */
.L_x_26:
[----:B------:R-:W4:Y:S01]  /*17c0*/  LDC R9, c[0x0][0x288] ;  /* 0x0000a200ff097b82 */ /* 0x000f220000000800 */
[--C-:B---3--:R-:W-:Y:S01]  /*17d0*/  SHF.R.U32.HI R0, RZ, 0x2, R18.reuse ;  /* 0x00000002ff007819 */ /* 0x108fe20000011612 */
[----:B------:R-:W-:Y:S01]  /*17e0*/  UIADD3 UR39, UR40, UR39, URZ ;  /* 0x0000002728277290 */ /* 0x000fe2000fffe03f */
[----:B01----:R-:W-:Y:S01]  /*17f0*/  SHF.R.U32.HI R5, RZ, 0x7, R18 ;  /* 0x00000007ff057819 */ /* 0x003fe20000011612 */
[----:B------:R-:W-:Y:S01]  /*1800*/  ULDC UR8, c[0x0][0x284] ;  /* 0x0000a10000087ab9 */ /* 0x000fe20000000800 */
[----:B------:R-:W-:Y:S01]  /*1810*/  LOP3.LUT R4, R18, 0x60, RZ, 0xc0, !PT ;  /* 0x0000006012047812 */ /* 0x000fe200078ec0ff */
[----:B------:R-:W-:Y:S01]  /*1820*/  USHF.R.U32.HI UR4, URZ, 0x2, UR39 ;  /* 0x000000023f047899 */ /* 0x000fe20008011627 */
[----:B------:R-:W-:Y:S01]  /*1830*/  LOP3.LUT R3, R0, 0x7, RZ, 0xc0, !PT ;  /* 0x0000000700037812 */ /* 0x000fe200078ec0ff */
[----:B------:R-:W-:Y:S01]  /*1840*/  UISETP.GT.U32.AND UP1, UPT, UR39, 0x3, UPT ;  /* 0x000000032700788c */ /* 0x000fe2000bf24070 */
[----:B------:R-:W-:Y:S01]  /*1850*/  LOP3.LUT R0, R5, 0x1, RZ, 0xc0, !PT ;  /* 0x0000000105007812 */ /* 0x000fe200078ec0ff */
[----:B------:R-:W-:Y:S01]  /*1860*/  ULOP3.LUT UR4, UR4, 0x1, URZ, 0xc0, !UPT ;  /* 0x0000000104047892 */ /* 0x000fe2000f8ec03f */
[----:B------:R-:W-:Y:S01]  /*1870*/  SHF.R.U32.HI R6, RZ, 0x1, R4 ;  /* 0x00000001ff067819 */ /* 0x000fe20000011604 */
[----:B------:R-:W-:Y:S01]  /*1880*/  IMAD.SHL.U32 R4, R18, 0x2, RZ ;  /* 0x0000000212047824 */ /* 0x000fe200078e00ff */
[----:B------:R-:W-:Y:S01]  /*1890*/  SHF.R.S32.HI R14, RZ, 0x1f, R22 ;  /* 0x0000001fff0e7819 */ /* 0x000fe20000011416 */
[----:B------:R-:W-:Y:S01]  /*18a0*/  IMAD.SHL.U32 R8, R0, 0x40, RZ ;  /* 0x0000004000087824 */ /* 0x000fe200078e00ff */
[--C-:B------:R-:W-:Y:S01]  /*18b0*/  IADD3 R5, RZ, -R6, -R3.reuse ;  /* 0x80000006ff057210 */ /* 0x100fe20007ffe803 */
[----:B------:R-:W-:Y:S01]  /*18c0*/  UISETP.NE.U32.AND UP0, UPT, UR4, 0x1, UPT ;  /* 0x000000010400788c */ /* 0x000fe2000bf05070 */
[----:B------:R-:W-:Y:S01]  /*18d0*/  LOP3.LUT R4, R4, 0x6, RZ, 0xc0, !PT ;  /* 0x0000000604047812 */ /* 0x000fe200078ec0ff */
[----:B------:R-:W-:Y:S01]  /*18e0*/  ULDC.64 UR6, c[0x0][0x5d0] ;  /* 0x0001740000067ab9 */ /* 0x000fe20000000a00 */
[----:B------:R-:W-:Y:S01]  /*18f0*/  LOP3.LUT R3, R8, 0x40, R3, 0xe2, !PT ;  /* 0x0000004008037812 */ /* 0x000fe200078ee203 */
[----:B------:R-:W-:Y:S01]  /*1900*/  IMAD R7, R0, -0x40, R5 ;  /* 0xffffffc000077824 */ /* 0x000fe200078e0205 */
[----:B------:R-:W-:Y:S01]  /*1910*/  LOP3.LUT R0, R18, 0x3, RZ, 0xc0, !PT ;  /* 0x0000000312007812 */ /* 0x000fe200078ec0ff */
[----:B------:R-:W-:Y:S01]  /*1920*/  UISETP.LT.U32.AND UP1, UPT, UR40, 0x4, UP1 ;  /* 0x000000042800788c */ /* 0x000fe20008f21070 */
[----:B------:R-:W-:Y:S01]  /*1930*/  PRMT R8, R4, 0x6540, R23 ;  /* 0x0000654004087816 */ /* 0x000fe20000000017 */
[----:B------:R-:W-:Y:S01]  /*1940*/  IMAD.SHL.U32 R23, R23, 0x100, RZ ;  /* 0x0000010017177824 */ /* 0x000fe200078e00ff */
[----:B------:R-:W-:Y:S01]  /*1950*/  UISETP.GT.U32.AND UP0, UPT, UR40, 0x3, !UP0 ;  /* 0x000000032800788c */ /* 0x000fe2000c704070 */
[----:B----4-:R-:W-:Y:S01]  /*1960*/  IMAD R12, R0, -0x2, R9 ;  /* 0xfffffffe000c7824 */ /* 0x010fe200078e0209 */
[----:B------:R-:W-:Y:S01]  /*1970*/  USEL UR5, URZ, 0x1, !UP1 ;  /* 0x000000013f057887 */ /* 0x000fe2000c800000 */
[----:B------:R-:W-:Y:S01]  /*1980*/  IMAD.SHL.U32 R0, R152, 0x80, RZ ;  /* 0x0000008098007824 */ /* 0x000fe200078e00ff */
[----:B------:R-:W-:Y:S01]  /*1990*/  ISETP.GE.AND P0, PT, R23, R9, PT ;  /* 0x000000091700720c */ /* 0x000fe20003f06270 */
[----:B------:R-:W-:Y:S01]  /*19a0*/  IMAD R5, R14, UR6, RZ ;  /* 0x000000060e057c24 */ /* 0x000fe2000f8e02ff */
[----:B------:R-:W-:Y:S01]  /*19b0*/  SHF.R.S32.HI R9, RZ, 0x1f, R8 ;  /* 0x0000001fff097819 */ /* 0x000fe20000011408 */
[----:B------:R-:W-:Y:S01]  /*19c0*/  USEL UR4, URZ, 0x1, !UP0 ;  /* 0x000000013f047887 */ /* 0x000fe2000c000000 */
[----:B------:R-:W-:Y:S01]  /*19d0*/  ISETP.GE.OR P0, PT, R0, UR8, P0 ;  /* 0x0000000800007c0c */ /* 0x000fe20008706670 */
[----:B------:R-:W-:Y:S01]  /*19e0*/  IMAD.WIDE R10, R152, 0x80, RZ ;  /* 0x00000080980a7825 */ /* 0x000fe200078e02ff */
[----:B------:R-:W-:Y:S01]  /*19f0*/  ULOP3.LUT UR39, UR39, 0x3, URZ, 0xc0, !UPT ;  /* 0x0000000327277892 */ /* 0x000fe2000f8ec03f */
[----:B------:R-:W-:Y:S01]  /*1a00*/  IADD3 R160, -R0, UR8, R7 ;  /* 0x0000000800a07c10 */ /* 0x000fe2000fffe107 */
[----:B------:R-:W-:Y:S01]  /*1a10*/  ULOP3.LUT UR38, UR4, UR38, UR5, 0x96, !UPT ;  /* 0x0000002604267292 */ /* 0x000fe2000f8e9605 */
[----:B------:R-:W-:Y:S01]  /*1a20*/  IMAD R13, R22, UR7, R5 ;  /* 0x00000007160d7c24 */ /* 0x000fe2000f8e0205 */
[----:B------:R-:W-:Y:S01]  /*1a30*/  LOP3.LUT R161, R10, R3, R6, 0xfe, !PT ;  /* 0x000000030aa17212 */ /* 0x000fe200078efe06 */
[----:B------:R-:W-:-:S04]  /*1a40*/  IMAD.WIDE.U32 R4, R22, UR6, R8 ;  /* 0x0000000616047c25 */ /* 0x000fc8000f8e0008 */
[----:B------:R-:W-:Y:S02]  /*1a50*/  IMAD.IADD R5, R5, 0x1, R13 ;  /* 0x0000000105057824 */ /* 0x000fe400078e020d */
[----:B------:R-:W-:Y:S02]  /*1a60*/  IMAD.IADD R0, R12, 0x1, -R23 ;  /* 0x000000010c007824 */ /* 0x000fe400078e0a17 */
[----:B------:R-:W-:Y:S01]  /*1a70*/  IMAD.MOV.U32 R152, RZ, RZ, -0x1 ;  /* 0xffffffffff987424 */ /* 0x000fe200078e00ff */
[----:B------:R-:W-:Y:S06]  /*1a80*/  @P0 BRA `(.L_x_28) ;  /* 0x0000006000a00947 */ /* 0x000fec0003800000 */
[----:B------:R-:W0:Y:S01]  /*1a90*/  LDC.64 R12, c[0x0][0x5c8] ;  /* 0x00017200ff0c7b82 */ /* 0x000e220000000a00 */
[----:B------:R-:W-:Y:S01]  /*1aa0*/  ULDC.64 UR4, c[0x0][0x5c0] ;  /* 0x0001700000047ab9 */ /* 0x000fe20000000a00 */
[----:B------:R-:W-:Y:S01]  /*1ab0*/  BSSY B0, `(.L_x_28) ;  /* 0x0000625000007945 */ /* 0x000fe20003800000 */
[-C--:B0-----:R-:W-:Y:S02]  /*1ac0*/  IMAD R6, R11, R12.reuse, RZ ;  /* 0x0000000c0b067224 */ /* 0x081fe400078e02ff */
[----:B------:R-:W-:-:S04]  /*1ad0*/  IMAD.WIDE.U32 R4, R161, R12, R4 ;  /* 0x0000000ca1047225 */ /* 0x000fc800078e0004 */
[----:B------:R-:W-:Y:S01]  /*1ae0*/  IMAD R3, R161, R13, R6 ;  /* 0x0000000da1037224 */ /* 0x000fe200078e0206 */
[----:B------:R-:W-:-:S03]  /*1af0*/  IADD3 R4, P0, R4, UR4, RZ ;  /* 0x0000000404047c10 */ /* 0x000fc6000ff1e0ff */
[----:B------:R-:W-:Y:S01]  /*1b00*/  IMAD.IADD R3, R5, 0x1, R3 ;  /* 0x0000000105037824 */ /* 0x000fe200078e0203 */
[----:B------:R-:W-:-:S04]  /*1b10*/  LEA R6, P1, R12, R4, 0x3 ;  /* 0x000000040c067211 */ /* 0x000fc800078218ff */
[----:B------:R-:W-:Y:S02]  /*1b20*/  IADD3.X R5, R3, UR5, RZ, P0, !PT ;  /* 0x0000000503057c10 */ /* 0x000fe400087fe4ff */
[----:B-----5:R-:W-:Y:S02]  /*1b30*/  ISETP.NE.AND P0, PT, R154, RZ, PT ;  /* 0x000000ff9a00720c */ /* 0x020fe40003f05270 */
[----:B------:R-:W-:-:S11]  /*1b40*/  LEA.HI.X R7, R12, R5, R13, 0x3, P1 ;  /* 0x000000050c077211 */ /* 0x000fd600008f1c0d */
[----:B------:R-:W-:Y:S05]  /*1b50*/  @!P0 BRA `(.L_x_29) ;  /* 0x0000004800608947 */ /* 0x000fea0003800000 */
[----:B------:R-:W0:Y:S01]  /*1b60*/  LDC.64 R156, c[0x0][0x5b0] ;  /* 0x00016c00ff9c7b82 */ /* 0x000e220000000a00 */
[----:B------:R-:W-:Y:S01]  /*1b70*/  ULDC.64 UR4, c[0x0][0x5b8] ;  /* 0x00016e0000047ab9 */ /* 0x000fe20000000a00 */
[----:B------:R-:W-:Y:S01]  /*1b80*/  ISETP.GE.AND P1, PT, R160, 0x1, PT ;  /* 0x00000001a000780c */ /* 0x000fe20003f26270 */
[----:B------:R-:W-:Y:S01]  /*1b90*/  IMAD R3, R14, UR4, RZ ;  /* 0x000000040e037c24 */ /* 0x000fe2000f8e02ff */
[----:B------:R-:W-:Y:S01]  /*1ba0*/  BSSY B1, `(.L_x_30) ;  /* 0x000000e000017945 */ /* 0x000fe20003800000 */
[----:B------:R-:W-:Y:S01]  /*1bb0*/  IMAD.WIDE.U32 R20, R22, UR4, R8 ;  /* 0x0000000416147c25 */ /* 0x000fe2000f8e0008 */
[----:B------:R-:W-:Y:S02]  /*1bc0*/  ISETP.LT.OR P5, PT, R0, 0x1, !P1 ;  /* 0x000000010000780c */ /* 0x000fe40004fa1670 */
[----:B------:R-:W1:Y:S01]  /*1bd0*/  LDC.64 R158, c[0x0][0x5a8] ;  /* 0x00016a00ff9e7b82 */ /* 0x000e620000000a00 */
[----:B------:R-:W-:Y:S02]  /*1be0*/  IMAD R3, R22, UR5, R3 ;  /* 0x0000000516037c24 */ /* 0x000fe4000f8e0203 */
[----:B------:R-:W-:-:S02]  /*1bf0*/  IMAD.MOV.U32 R14, RZ, RZ, R20 ;  /* 0x000000ffff0e7224 */ /* 0x000fc400078e0014 */
[----:B------:R-:W-:Y:S02]  /*1c00*/  IMAD.IADD R15, R21, 0x1, R3 ;  /* 0x00000001150f7824 */ /* 0x000fe400078e0203 */
[-C--:B0-----:R-:W-:Y:S02]  /*1c10*/  IMAD R10, R11, R156.reuse, RZ ;  /* 0x0000009c0b0a7224 */ /* 0x081fe400078e02ff */
[----:B------:R-:W-:-:S04]  /*1c20*/  IMAD.WIDE.U32 R8, R161, R156, R14 ;  /* 0x0000009ca1087225 */ /* 0x000fc800078e000e */
[----:B------:R-:W-:Y:S01]  /*1c30*/  IMAD R13, R161, R157, R10 ;  /* 0x0000009da10d7224 */ /* 0x000fe200078e020a */
[----:B-1----:R-:W-:-:S04]  /*1c40*/  IADD3 R8, P0, R8, R158, RZ ;  /* 0x0000009e08087210 */ /* 0x002fc80007f1e0ff */
[----:B------:R-:W-:Y:S01]  /*1c50*/  IADD3.X R9, R159, R9, R13, P0, !PT ;  /* 0x000000099f097210 */ /* 0x000fe200007fe40d */
[----:B------:R-:W-:Y:S08]  /*1c60*/  @P5 BRA `(.L_x_31) ;  /* 0x0000000000045947 */ /* 0x000ff00003800000 */
[----:B--2---:R0:W5:Y:S02]  /*1c70*/  LDG.E.U8 R155, desc[UR36][R8.64] ;  /* 0x00000024089b7981 */ /* 0x004164000c1e1100 */
.L_x_31:
[----:B------:R-:W-:Y:S05]  /*1c80*/  BSYNC B1 ;  /* 0x0000000000017941 */ /* 0x000fea0003800000 */
.L_x_30:
[----:B-----5:R-:W-:Y:S01]  /*1c90*/  LOP3.LUT R3, R155, 0xffff, RZ, 0xc0, !PT ;  /* 0x0000ffff9b037812 */ /* 0x020fe200078ec0ff */
[----:B------:R-:W-:Y:S01]  /*1ca0*/  IMAD.SHL.U32 R10, R156, 0x8, RZ ;  /* 0x000000089c0a7824 */ /* 0x000fe200078e00ff */
[----:B------:R-:W-:Y:S01]  /*1cb0*/  ISETP.LT.OR P2, PT, R0, 0x2, !P1 ;  /* 0x000000020000780c */ /* 0x000fe20004f41670 */
[----:B------:R-:W-:Y:S01]  /*1cc0*/  BSSY B1, `(.L_x_32) ;  /* 0x000000e000017945 */ /* 0x000fe20003800000 */
[----:B------:R-:W-:Y:S02]  /*1cd0*/  PRMT R3, R3, 0x8880, RZ ;  /* 0x0000888003037816 */ /* 0x000fe400000000ff */
[----:B------:R-:W-:Y:S02]  /*1ce0*/  SHF.L.U64.HI R11, R156, 0x3, R157 ;  /* 0x000000039c0b7819 */ /* 0x000fe4000001029d */
[----:B------:R-:W-:Y:S01]  /*1cf0*/  ISETP.GE.AND P0, PT, R160, 0x9, PT ;  /* 0x00000009a000780c */ /* 0x000fe20003f06270 */
[----:B------:R-:W-:Y:S02]  /*1d00*/  IMAD R12, R3, R154, RZ ;  /* 0x0000009a030c7224 */ /* 0x000fe400078e02ff */
[----:B------:R-:W-:-:S04]  /*1d10*/  IMAD.WIDE.U32 R10, R161, R156, R10 ;  /* 0x0000009ca10a7225 */ /* 0x000fc800078e000a */
[----:B------:R-:W-:Y:S01]  /*1d20*/  @!P5 IMAD R3, R24, R153, R12 ;  /* 0x000000991803d224 */ /* 0x000fe200078e020c */
[----:B------:R-:W-:Y:S01]  /*1d30*/  IADD3 R10, P3, P4, R20, R158, R10 ;  /* 0x0000009e140a7210 */ /* 0x000fe20007c7e00a */
[----:B------:R-:W-:-:S03]  /*1d40*/  IMAD.IADD R13, R13, 0x1, R11 ;  /* 0x000000010d0d7824 */ /* 0x000fc600078e020b */
[----:B------:R1:W-:Y:S01]  /*1d50*/  @!P5 STG.E.U8 desc[UR36][R4.64], R3 ;  /* 0x000000030400d986 */ /* 0x0003e2000c101124 */
[----:B------:R-:W-:Y:S08]  /*1d60*/  @P2 BRA `(.L_x_33) ;  /* 0x00000000000c2947 */ /* 0x000ff00003800000 */
[----:B--2---:R-:W1:Y:S02]  /*1d70*/  LDG.E.U8 R155, desc[UR36][R8.64+0x1] ;  /* 0x00000124089b7981 */ /* 0x004e64000c1e1100 */
[----:B-1----:R-:W-:-:S05]  /*1d80*/  PRMT R3, R155, 0x8880, RZ ;  /* 0x000088809b037816 */ /* 0x002fca00000000ff */
[----:B------:R-:W-:-:S07]  /*1d90*/  IMAD R12, R3, R154, RZ ;  /* 0x0000009a030c7224 */ /* 0x000fce00078e02ff */
.L_x_33:
[----:B------:R-:W-:Y:S05]  /*1da0*/  BSYNC B1 ;  /* 0x0000000000017941 */ /* 0x000fea0003800000 */
.L_x_32:
[C---:B------:R-:W-:Y:S01]  /*1db0*/  ISETP.LT.OR P5, PT, R0.reuse, 0x1, !P0 ;  /* 0x000000010000780c */ /* 0x040fe200047a1670 */
[----:B------:R-:W-:Y:S01]  /*1dc0*/  @!P2 IMAD R25, R25, R153, R12 ;  /* 0x000000991919a224 */ /* 0x000fe200078e020c */
[----:B------:R-:W-:Y:S01]  /*1dd0*/  BSSY B1, `(.L_x_34) ;  /* 0x000000a000017945 */ /* 0x000fe20003800000 */
[----:B------:R-:W-:Y:S02]  /*1de0*/  IADD3.X R11, R15, R159, R13, P3, P4 ;  /* 0x0000009f0f0b7210 */ /* 0x000fe40001fe840d */
[C---:B------:R-:W-:Y:S01]  /*1df0*/  ISETP.LT.OR P3, PT, R0.reuse, 0x2, !P0 ;  /* 0x000000020000780c */ /* 0x040fe20004761670 */
[----:B------:R3:W-:Y:S01]  /*1e00*/  @!P2 STG.E.U8 desc[UR36][R4.64+0x1], R25 ;  /* 0x000001190400a986 */ /* 0x0007e2000c101124 */
[C---:B------:R-:W-:Y:S02]  /*1e10*/  ISETP.LT.OR P4, PT, R0.reuse, 0x9, !P1 ;  /* 0x000000090000780c */ /* 0x040fe40004f81670 */
[----:B------:R-:W-:-:S04]  /*1e20*/  ISETP.LT.OR P2, PT, R0, 0xa, !P1 ;  /* 0x0000000a0000780c */ /* 0x000fc80004f41670 */
[----:B------:R-:W-:Y:S09]  /*1e30*/  @P5 BRA `(.L_x_35) ;  /* 0x00000000000c5947 */ /* 0x000ff20003800000 */
[----:B--2---:R-:W1:Y:S02]  /*1e40*/  LDG.E.U8 R155, desc[UR36][R10.64] ;  /* 0x000000240a9b7981 */ /* 0x004e64000c1e1100 */
[----:B-1----:R-:W-:-:S05]  /*1e50*/  PRMT R3, R155, 0x8880, RZ ;  /* 0x000088809b037816 */ /* 0x002fca00000000ff */
[----:B------:R-:W-:-:S07]  /*1e60*/  IMAD R12, R3, R154, RZ ;  /* 0x0000009a030c7224 */ /* 0x000fce00078e02ff */
.L_x_35:
[----:B------:R-:W-:Y:S05]  /*1e70*/  BSYNC B1 ;  /* 0x0000000000017941 */ /* 0x000fea0003800000 */
.L_x_34:
[----:B-1----:R-:W-:Y:S01]  /*1e80*/  @!P5 IMAD R3, R26, R153, R12 ;  /* 0x000000991a03d224 */ /* 0x002fe200078e020c */
[----:B------:R-:W-:Y:S04]  /*1e90*/  BSSY B1, `(.L_x_36) ;  /* 0x0000006000017945 */ /* 0x000fe80003800000 */
[----:B------:R1:W-:Y:S01]  /*1ea0*/  @!P5 STG.E.U8 desc[UR36][R6.64], R3 ;  /* 0x000000030600d986 */ /* 0x0003e2000c101124 */
[----:B------:R-:W-:Y:S05]  /*1eb0*/  @P3 BRA `(.L_x_37) ;  /* 0x00000000000c3947 */ /* 0x000fea0003800000 */
[----:B--2---:R-:W1:Y:S02]  /*1ec0*/  LDG.E.U8 R155, desc[UR36][R10.64+0x1] ;  /* 0x000001240a9b7981 */ /* 0x004e64000c1e1100 */
[----:B-1----:R-:W-:-:S05]  /*1ed0*/  PRMT R3, R155, 0x8880, RZ ;  /* 0x000088809b037816 */ /* 0x002fca00000000ff */
[----:B------:R-:W-:-:S07]  /*1ee0*/  IMAD R12, R3, R154, RZ ;  /* 0x0000009a030c7224 */ /* 0x000fce00078e02ff */
.L_x_37:
[----:B------:R-:W-:Y:S05]  /*1ef0*/  BSYNC B1 ;  /* 0x0000000000017941 */ /* 0x000fea0003800000 */
.L_x_36:
[----:B------:R-:W-:Y:S01]  /*1f00*/  @!P3 IMAD R27, R27, R153, R12 ;  /* 0x000000991b1bb224 */ /* 0x000fe200078e020c */
[----:B------:R-:W-:Y:S04]  /*1f10*/  BSSY B1, `(.L_x_38) ;  /* 0x0000006000017945 */ /* 0x000fe80003800000 */
[----:B------:R4:W-:Y:S01]  /*1f20*/  @!P3 STG.E.U8 desc[UR36][R6.64+0x1], R27 ;  /* 0x0000011b0600b986 */ /* 0x0009e2000c101124 */
[----:B------:R-:W-:Y:S05]  /*1f30*/  @P4 BRA `(.L_x_39) ;  /* 0x00000000000c4947 */ /* 0x000fea0003800000 */
[----:B--2---:R-:W1:Y:S02]  /*1f40*/  LDG.E.U8 R155, desc[UR36][R8.64+0x8] ;  /* 0x00000824089b7981 */ /* 0x004e64000c1e1100 */
[----:B-1----:R-:W-:-:S05]  /*1f50*/  PRMT R3, R155, 0x8880, RZ ;  /* 0x000088809b037816 */ /* 0x002fca00000000ff */
[----:B------:R-:W-:-:S07]  /*1f60*/  IMAD R12, R3, R154, RZ ;  /* 0x0000009a030c7224 */ /* 0x000fce00078e02ff */
.L_x_39:
[----:B------:R-:W-:Y:S05]  /*1f70*/  BSYNC B1 ;  /* 0x0000000000017941 */ /* 0x000fea0003800000 */
.L_x_38:
[----:B-1----:R-:W-:Y:S01]  /*1f80*/  @!P4 IMAD R3, R28, R153, R12 ;  /* 0x000000991c03c224 */ /* 0x002fe200078e020c */
[----:B------:R-:W-:Y:S04]  /*1f90*/  BSSY B1, `(.L_x_40) ;  /* 0x0000006000017945 */ /* 0x000fe80003800000 */
[----:B------:R1:W-:Y:S01]  /*1fa0*/  @!P4 STG.E.U8 desc[UR36][R4.64+0x8], R3 ;  /* 0x000008030400c986 */ /* 0x0003e2000c101124 */
[----:B------:R-:W-:Y:S05]  /*1fb0*/  @P2 BRA `(.L_x_41) ;  /* 0x00000000000c2947 */ /* 0x000fea0003800000 */
[----:B--2---:R-:W1:Y:S02]  /*1fc0*/  LDG.E.U8 R155, desc[UR36][R8.64+0x9] ;  /* 0x00000924089b7981 */ /* 0x004e64000c1e1100 */
[----:B-1----:R-:W-:-:S05]  /*1fd0*/  PRMT R3, R155, 0x8880, RZ ;  /* 0x000088809b037816 */ /* 0x002fca00000000ff */
[----:B------:R-:W-:-:S07]  /*1fe0*/  IMAD R12, R3, R154, RZ ;  /* 0x0000009a030c7224 */ /* 0x000fce00078e02ff */
.L_x_41:
[----:B------:R-:W-:Y:S05]  /*1ff0*/  BSYNC B1 ;  /* 0x0000000000017941 */ /* 0x000fea0003800000 */
.L_x_40:
[C---:B------:R-:W-:Y:S01]  /*2000*/  ISETP.LT.OR P4, PT, R0.reuse, 0x9, !P0 ;  /* 0x000000090000780c */ /* 0x040fe20004781670 */
[----:B------:R-:W-:Y:S01]  /*2010*/  @!P2 IMAD R29, R29, R153, R12 ;  /* 0x000000991d1da224 */ /* 0x000fe200078e020c */
[----:B------:R-:W-:Y:S01]  /*2020*/  BSSY B1, `(.L_x_42) ;  /* 0x0000009000017945 */ /* 0x000fe20003800000 */
[C---:B------:R-:W-:Y:S02]  /*2030*/  ISETP.LT.OR P3, PT, R0.reuse, 0xa, !P0 ;  /* 0x0000000a0000780c */ /* 0x040fe40004761670 */
[C---:B------:R-:W-:Y:S01]  /*2040*/  ISETP.LT.OR P5, PT, R0.reuse, 0x11, !P1 ;  /* 0x000000110000780c */ /* 0x040fe20004fa1670 */
[----:B------:R0:W-:Y:S01]  /*2050*/  @!P2 STG.E.U8 desc[UR36][R4.64+0x9], R29 ;  /* 0x0000091d0400a986 */ /* 0x0001e2000c101124 */
[----:B------:R-:W-:-:S06]  /*2060*/  ISETP.LT.OR P2, PT, R0, 0x12, !P1 ;  /* 0x000000120000780c */ /* 0x000fcc0004f41670 */
[----:B------:R-:W-:Y:S07]  /*2070*/  @P4 BRA `(.L_x_43) ;  /* 0x00000000000c4947 */ /* 0x000fee0003800000 */
[----:B--2---:R-:W1:Y:S02]  /*2080*/  LDG.E.U8 R155, desc[UR36][R10.64+0x8] ;  /* 0x000008240a9b7981 */ /* 0x004e64000c1e1100 */
[----:B-1----:R-:W-:-:S05]  /*2090*/  PRMT R3, R155, 0x8880, RZ ;  /* 0x000088809b037816 */ /* 0x002fca00000000ff */
[----:B------:R-:W-:-:S07]  /*20a0*/  IMAD R12, R3, R154, RZ ;  /* 0x0000009a030c7224 */ /* 0x000fce00078e02ff */
.L_x_43:
[----:B------:R-:W-:Y:S05]  /*20b0*/  BSYNC B1 ;  /* 0x0000000000017941 */ /* 0x000fea0003800000 */
.L_x_42:
[----:B-1----:R-:W-:Y:S01]  /*20c0*/  @!P4 IMAD R3, R30, R153, R12 ;  /* 0x000000991e03c224 */ /* 0x002fe200078e020c */
[----:B------:R-:W-:Y:S04]  /*20d0*/  BSSY B1, `(.L_x_44) ;  /* 0x0000006000017945 */ /* 0x000fe80003800000 */
[----:B------:R1:W-:Y:S01]  /*20e0*/  @!P4 STG.E.U8 desc[UR36][R6.64+0x8], R3 ;  /* 0x000008030600c986 */ /* 0x0003e2000c101124 */
[----:B------:R-:W-:Y:S05]  /*20f0*/  @P3 BRA `(.L_x_45) ;  /* 0x00000000000c3947 */ /* 0x000fea0003800000 */
[----:B--2---:R-:W1:Y:S02]  /*2100*/  LDG.E.U8 R155, desc[UR36][R10.64+0x9] ;  /* 0x000009240a9b7981 */ /* 0x004e64000c1e1100 */
[----:B-1----:R-:W-:-:S05]  /*2110*/  PRMT R3, R155, 0x8880, RZ ;  /* 0x000088809b037816 */ /* 0x002fca00000000ff */
[----:B------:R-:W-:-:S07]  /*2120*/  IMAD R12, R3, R154, RZ ;  /* 0x0000009a030c7224 */ /* 0x000fce00078e02ff */
.L_x_45:
[----:B------:R-:W-:Y:S05]  /*2130*/  BSYNC B1 ;  /* 0x0000000000017941 */ /* 0x000fea0003800000 */
.L_x_44:
[----:B------:R-:W-:Y:S01]  /*2140*/  @!P3 IMAD R31, R31, R153, R12 ;  /* 0x000000991f1fb224 */ /* 0x000fe200078e020c */
[----:B------:R-:W-:Y:S04]  /*2150*/  BSSY B1, `(.L_x_46) ;  /* 0x0000006000017945 */ /* 0x000fe80003800000 */
[----:B------:R0:W-:Y:S01]  /*2160*/  @!P3 STG.E.U8 desc[UR36][R6.64+0x9], R31 ;  /* 0x0000091f0600b986 */ /* 0x0001e2000c101124 */
[----:B------:R-:W-:Y:S05]  /*2170*/  @P5 BRA `(.L_x_47) ;  /* 0x00000000000c5947 */ /* 0x000fea0003800000 */
[----:B--2---:R-:W1:Y:S02]  /*2180*/  LDG.E.U8 R155, desc[UR36][R8.64+0x10] ;  /* 0x00001024089b7981 */ /* 0x004e64000c1e1100 */
[----:B-1----:R-:W-:-:S05]  /*2190*/  PRMT R3, R155, 0x8880, RZ ;  /* 0x000088809b037816 */ /* 0x002fca00000000ff */
[----:B------:R-:W-:-:S07]  /*21a0*/  IMAD R12, R3, R154, RZ ;  /* 0x0000009a030c7224 */ /* 0x000fce00078e02ff */
.L_x_47:
[----:B------:R-:W-:Y:S05]  /*21b0*/  BSYNC B1 ;  /* 0x0000000000017941 */ /* 0x000fea0003800000 */
.L_x_46:
[----:B-1----:R-:W-:Y:S01]  /*21c0*/  @!P5 IMAD R3, R32, R153, R12 ;  /* 0x000000992003d224 */ /* 0x002fe200078e020c */
[----:B------:R-:W-:Y:S04]  /*21d0*/  BSSY B1, `(.L_x_48) ;  /* 0x0000006000017945 */ /* 0x000fe80003800000 */
[----:B------:R1:W-:Y:S01]  /*21e0*/  @!P5 STG.E.U8 desc[UR36][R4.64+0x10], R3 ;  /* 0x000010030400d986 */ /* 0x0003e2000c101124 */
[----:B------:R-:W-:Y:S05]  /*21f0*/  @P2 BRA `(.L_x_49) ;  /* 0x00000000000c2947 */ /* 0x000fea0003800000 */
[----:B--2---:R-:W1:Y:S02]  /*2200*/  LDG.E.U8 R155, desc[UR36][R8.64+0x11] ;  /* 0x00001124089b7981 */ /* 0x004e64000c1e1100 */
[----:B-1----:R-:W-:-:S05]  /*2210*/  PRMT R3, R155, 0x8880, RZ ;  /* 0x000088809b037816 */ /* 0x002fca00000000ff */
[----:B------:R-:W-:-:S07]  /*2220*/  IMAD R12, R3, R154, RZ ;  /* 0x0000009a030c7224 */ /* 0x000fce00078e02ff */
.L_x_49:
[----:B------:R-:W-:Y:S05]  /*2230*/  BSYNC B1 ;  /* 0x0000000000017941 */ /* 0x000fea0003800000 */
.L_x_48:
        /* <DEDUP_REMOVED lines=11> */
.L_x_51:
[----:B------:R-:W-:Y:S05]  /*22f0*/  BSYNC B1 ;  /* 0x0000000000017941 */ /* 0x000fea0003800000 */
.L_x_50:
[----:B-1----:R-:W-:Y:S01]  /*2300*/  @!P4 IMAD R3, R34, R153, R12 ;  /* 0x000000992203c224 */ /* 0x002fe200078e020c */
[----:B------:R-:W-:Y:S04]  /*2310*/  BSSY B1, `(.L_x_52) ;  /* 0x0000006000017945 */ /* 0x000fe80003800000 */
[----:B------:R1:W-:Y:S01]  /*2320*/  @!P4 STG.E.U8 desc[UR36][R6.64+0x10], R3 ;  /* 0x000010030600c986 */ /* 0x0003e2000c101124 */
[----:B------:R-:W-:Y:S05]  /*2330*/  @P3 BRA `(.L_x_53) ;  /* 0x00000000000c3947 */ /* 0x000fea0003800000 */
[----:B--2---:R-:W1:Y:S02]  /*2340*/  LDG.E.U8 R155, desc[UR36][R10.64+0x11] ;  /* 0x000011240a9b7981 */ /* 0x004e64000c1e1100 */
[----:B-1----:R-:W-:-:S05]  /*2350*/  PRMT R3, R155, 0x8880, RZ ;  /* 0x000088809b037816 */ /* 0x002fca00000000ff */
[----:B------:R-:W-:-:S07]  /*2360*/  IMAD R12, R3, R154, RZ ;  /* 0x0000009a030c7224 */ /* 0x000fce00078e02ff */
.L_x_53:
[----:B------:R-:W-:Y:S05]  /*2370*/  BSYNC B1 ;  /* 0x0000000000017941 */ /* 0x000fea0003800000 */
.L_x_52:
[----:B------:R-:W-:Y:S01]  /*2380*/  @!P3 IMAD R35, R35, R153, R12 ;  /* 0x000000992323b224 */ /* 0x000fe200078e020c */
[----:B------:R-:W-:Y:S04]  /*2390*/  BSSY B1, `(.L_x_54) ;  /* 0x0000006000017945 */ /* 0x000fe80003800000 */
[----:B------:R0:W-:Y:S01]  /*23a0*/  @!P3 STG.E.U8 desc[UR36][R6.64+0x11], R35 ;  /* 0x000011230600b986 */ /* 0x0001e2000c101124 */
[----:B------:R-:W-:Y:S05]  /*23b0*/  @P5 BRA `(.L_x_55) ;  /* 0x00000000000c5947 */ /* 0x000fea0003800000 */
[----:B--2---:R-:W1:Y:S02]  /*23c0*/  LDG.E.U8 R155, desc[UR36][R8.64+0x18] ;  /* 0x00001824089b7981 */ /* 0x004e64000c1e1100 */
[----:B-1----:R-:W-:-:S05]  /*23d0*/  PRMT R3, R155, 0x8880, RZ ;  /* 0x000088809b037816 */ /* 0x002fca00000000ff */
[----:B------:R-:W-:-:S07]  /*23e0*/  IMAD R12, R3, R154, RZ ;  /* 0x0000009a030c7224 */ /* 0x000fce00078e02ff */
.L_x_55:
[----:B------:R-:W-:Y:S05]  /*23f0*/  BSYNC B1 ;  /* 0x0000000000017941 */ /* 0x000fea0003800000 */
.L_x_54:
[----:B-1----:R-:W-:Y:S01]  /*2400*/  @!P5 IMAD R3, R36, R153, R12 ;  /* 0x000000992403d224 */ /* 0x002fe200078e020c */
[----:B------:R-:W-:Y:S04]  /*2410*/  BSSY B1, `(.L_x_56) ;  /* 0x0000006000017945 */ /* 0x000fe80003800000 */
[----:B------:R1:W-:Y:S01]  /*2420*/  @!P5 STG.E.U8 desc[UR36][R4.64+0x18], R3 ;  /* 0x000018030400d986 */ /* 0x0003e2000c101124 */
[----:B------:R-:W-:Y:S05]  /*2430*/  @P2 BRA `(.L_x_57) ;  /* 0x00000000000c2947 */ /* 0x000fea0003800000 */
[----:B--2---:R-:W1:Y:S02]  /*2440*/  LDG.E.U8 R155, desc[UR36][R8.64+0x19] ;  /* 0x00001924089b7981 */ /* 0x004e64000c1e1100 */
[----:B-1----:R-:W-:-:S05]  /*2450*/  PRMT R3, R155, 0x8880, RZ ;  /* 0x000088809b037816 */ /* 0x002fca00000000ff */
[----:B------:R-:W-:-:S07]  /*2460*/  IMAD R12, R3, R154, RZ ;  /* 0x0000009a030c7224 */ /* 0x000fce00078e02ff */
.L_x_57:
[----:B------:R-:W-:Y:S05]  /*2470*/  BSYNC B1 ;  /* 0x0000000000017941 */ /* 0x000fea0003800000 */
.L_x_56:
        /* <DEDUP_REMOVED lines=11> */
.L_x_59:
[----:B------:R-:W-:Y:S05]  /*2530*/  BSYNC B1 ;  /* 0x0000000000017941 */ /* 0x000fea0003800000 */
.L_x_58:
[----:B-1----:R-:W-:Y:S01]  /*2540*/  @!P4 IMAD R3, R38, R153, R12 ;  /* 0x000000992603c224 */ /* 0x002fe200078e020c */
[----:B------:R-:W-:Y:S04]  /*2550*/  BSSY B1, `(.L_x_60) ;  /* 0x0000006000017945 */ /* 0x000fe80003800000 */
[----:B------:R1:W-:Y:S01]  /*2560*/  @!P4 STG.E.U8 desc[UR36][R6.64+0x18], R3 ;  /* 0x000018030600c986 */ /* 0x0003e2000c101124 */
[----:B------:R-:W-:Y:S05]  /*2570*/  @P3 BRA `(.L_x_61) ;  /* 0x00000000000c3947 */ /* 0x000fea0003800000 */
[----:B--2---:R-:W1:Y:S02]  /*2580*/  LDG.E.U8 R155, desc[UR36][R10.64+0x19] ;  /* 0x000019240a9b7981 */ /* 0x004e64000c1e1100 */
[----:B-1----:R-:W-:-:S05]  /*2590*/  PRMT R3, R155, 0x8880, RZ ;  /* 0x000088809b037816 */ /* 0x002fca00000000ff */
[----:B------:R-:W-:-:S07]  /*25a0*/  IMAD R12, R3, R154, RZ ;  /* 0x0000009a030c7224 */ /* 0x000fce00078e02ff */
.L_x_61:
[----:B------:R-:W-:Y:S05]  /*25b0*/  BSYNC B1 ;  /* 0x0000000000017941 */ /* 0x000fea0003800000 */
.L_x_60:
[----:B------:R-:W-:Y:S01]  /*25c0*/  @!P3 IMAD R39, R39, R153, R12 ;  /* 0x000000992727b224 */ /* 0x000fe200078e020c */
[----:B------:R-:W-:Y:S04]  /*25d0*/  BSSY B1, `(.L_x_62) ;  /* 0x0000006000017945 */ /* 0x000fe80003800000 */
[----:B------:R0:W-:Y:S01]  /*25e0*/  @!P3 STG.E.U8 desc[UR36][R6.64+0x19], R39 ;  /* 0x000019270600b986 */ /* 0x0001e2000c101124 */
[----:B------:R-:W-:Y:S05]  /*25f0*/  @P5 BRA `(.L_x_63) ;  /* 0x00000000000c5947 */ /* 0x000fea0003800000 */
[----:B--2---:R-:W1:Y:S02]  /*2600*/  LDG.E.U8 R155, desc[UR36][R8.64+0x20] ;  /* 0x00002024089b7981 */ /* 0x004e64000c1e1100 */
[----:B-1----:R-:W-:-:S05]  /*2610*/  PRMT R3, R155, 0x8880, RZ ;  /* 0x000088809b037816 */ /* 0x002fca00000000ff */
[----:B------:R-:W-:-:S07]  /*2620*/  IMAD R12, R3, R154, RZ ;  /* 0x0000009a030c7224 */ /* 0x000fce00078e02ff */
.L_x_63:
[----:B------:R-:W-:Y:S05]  /*2630*/  BSYNC B1 ;  /* 0x0000000000017941 */ /* 0x000fea0003800000 */
.L_x_62:
[----:B-1----:R-:W-:Y:S01]  /*2640*/  @!P5 IMAD R3, R40, R153, R12 ;  /* 0x000000992803d224 */ /* 0x002fe200078e020c */
[----:B------:R-:W-:Y:S04]  /*2650*/  BSSY B1, `(.L_x_64) ;  /* 0x0000006000017945 */ /* 0x000fe80003800000 */
[----:B------:R1:W-:Y:S01]  /*2660*/  @!P5 STG.E.U8 desc[UR36][R4.64+0x20], R3 ;  /* 0x000020030400d986 */ /* 0x0003e2000c101124 */
[----:B------:R-:W-:Y:S05]  /*2670*/  @P2 BRA `(.L_x_65) ;  /* 0x00000000000c2947 */ /* 0x000fea0003800000 */
[----:B--2---:R-:W1:Y:S02]  /*2680*/  LDG.E.U8 R155, desc[UR36][R8.64+0x21] ;  /* 0x00002124089b7981 */ /* 0x004e64000c1e1100 */
[----:B-1----:R-:W-:-:S05]  /*2690*/  PRMT R3, R155, 0x8880, RZ ;  /* 0x000088809b037816 */ /* 0x002fca00000000ff */
[----:B------:R-:W-:-:S07]  /*26a0*/  IMAD R12, R3, R154, RZ ;  /* 0x0000009a030c7224 */ /* 0x000fce00078e02ff */
.L_x_65:
[----:B------:R-:W-:Y:S05]  /*26b0*/  BSYNC B1 ;  /* 0x0000000000017941 */ /* 0x000fea0003800000 */
.L_x_64:
        /* <DEDUP_REMOVED lines=11> */
.L_x_67:
[----:B------:R-:W-:Y:S05]  /*2770*/  BSYNC B1 ;  /* 0x0000000000017941 */ /* 0x000fea0003800000 */
.L_x_66:
[----:B-1----:R-:W-:Y:S01]  /*2780*/  @!P4 IMAD R3, R42, R153, R12 ;  /* 0x000000992a03c224 */ /* 0x002fe200078e020c */
[----:B------:R-:W-:Y:S04]  /*2790*/  BSSY B1, `(.L_x_68) ;  /* 0x0000006000017945 */ /* 0x000fe80003800000 */
[----:B------:R1:W-:Y:S01]  /*27a0*/  @!P4 STG.E.U8 desc[UR36][R6.64+0x20], R3 ;  /* 0x000020030600c986 */ /* 0x0003e2000c101124 */
[----:B------:R-:W-:Y:S05]  /*27b0*/  @P3 BRA `(.L_x_69) ;  /* 0x00000000000c3947 */ /* 0x000fea0003800000 */
[----:B--2---:R-:W1:Y:S02]  /*27c0*/  LDG.E.U8 R155, desc[UR36][R10.64+0x21] ;  /* 0x000021240a9b7981 */ /* 0x004e64000c1e1100 */
[----:B-1----:R-:W-:-:S05]  /*27d0*/  PRMT R3, R155, 0x8880, RZ ;  /* 0x000088809b037816 */ /* 0x002fca00000000ff */
[----:B------:R-:W-:-:S07]  /*27e0*/  IMAD R12, R3, R154, RZ ;  /* 0x0000009a030c7224 */ /* 0x000fce00078e02ff */
.L_x_69:
[----:B------:R-:W-:Y:S05]  /*27f0*/  BSYNC B1 ;  /* 0x0000000000017941 */ /* 0x000fea0003800000 */
.L_x_68:
[----:B------:R-:W-:Y:S01]  /*2800*/  @!P3 IMAD R43, R43, R153, R12 ;  /* 0x000000992b2bb224 */ /* 0x000fe200078e020c */
[----:B------:R-:W-:Y:S04]  /*2810*/  BSSY B1, `(.L_x_70) ;  /* 0x0000006000017945 */ /* 0x000fe80003800000 */
[----:B------:R0:W-:Y:S01]  /*2820*/  @!P3 STG.E.U8 desc[UR36][R6.64+0x21], R43 ;  /* 0x0000212b0600b986 */ /* 0x0001e2000c101124 */
[----:B------:R-:W-:Y:S05]  /*2830*/  @P5 BRA `(.L_x_71) ;  /* 0x00000000000c5947 */ /* 0x000fea0003800000 */
[----:B--2---:R-:W1:Y:S02]  /*2840*/  LDG.E.U8 R155, desc[UR36][R8.64+0x28] ;  /* 0x00002824089b7981 */ /* 0x004e64000c1e1100 */
[----:B-1----:R-:W-:-:S05]  /*2850*/  PRMT R3, R155, 0x8880, RZ ;  /* 0x000088809b037816 */ /* 0x002fca00000000ff */
[----:B------:R-:W-:-:S07]  /*2860*/  IMAD R12, R3, R154, RZ ;  /* 0x0000009a030c7224 */ /* 0x000fce00078e02ff */
.L_x_71:
[----:B------:R-:W-:Y:S05]  /*2870*/  BSYNC B1 ;  /* 0x0000000000017941 */ /* 0x000fea0003800000 */
.L_x_70:
[----:B-1----:R-:W-:Y:S01]  /*2880*/  @!P5 IMAD R3, R44, R153, R12 ;  /* 0x000000992c03d224 */ /* 0x002fe200078e020c */
[----:B------:R-:W-:Y:S04]  /*2890*/  BSSY B1, `(.L_x_72) ;  /* 0x0000006000017945 */ /* 0x000fe80003800000 */
[----:B------:R1:W-:Y:S01]  /*28a0*/  @!P5 STG.E.U8 desc[UR36][R4.64+0x28], R3 ;  /* 0x000028030400d986 */ /* 0x0003e2000c101124 */
[----:B------:R-:W-:Y:S05]  /*28b0*/  @P2 BRA `(.L_x_73) ;  /* 0x00000000000c2947 */ /* 0x000fea0003800000 */
[----:B--2---:R-:W1:Y:S02]  /*28c0*/  LDG.E.U8 R155, desc[UR36][R8.64+0x29] ;  /* 0x00002924089b7981 */ /* 0x004e64000c1e1100 */
[----:B-1----:R-:W-:-:S05]  /*28d0*/  PRMT R3, R155, 0x8880, RZ ;  /* 0x000088809b037816 */ /* 0x002fca00000000ff */
[----:B------:R-:W-:-:S07]  /*28e0*/  IMAD R12, R3, R154, RZ ;  /* 0x0000009a030c7224 */ /* 0x000fce00078e02ff */
.L_x_73:
[----:B------:R-:W-:Y:S05]  /*28f0*/  BSYNC B1 ;  /* 0x0000000000017941 */ /* 0x000fea0003800000 */
.L_x_72:
        /* <DEDUP_REMOVED lines=11> */
.L_x_75:
[----:B------:R-:W-:Y:S05]  /*29b0*/  BSYNC B1 ;  /* 0x0000000000017941 */ /* 0x000fea0003800000 */
.L_x_74:
[----:B-1----:R-:W-:Y:S01]  /*29c0*/  @!P4 IMAD R3, R46, R153, R12 ;  /* 0x000000992e03c224 */ /* 0x002fe200078e020c */
[----:B------:R-:W-:Y:S04]  /*29d0*/  BSSY B1, `(.L_x_76) ;  /* 0x0000006000017945 */ /* 0x000fe80003800000 */
[----:B------:R1:W-:Y:S01]  /*29e0*/  @!P4 STG.E.U8 desc[UR36][R6.64+0x28], R3 ;  /* 0x000028030600c986 */ /* 0x0003e2000c101124 */
[----:B------:R-:W-:Y:S05]  /*29f0*/  @P3 BRA `(.L_x_77) ;  /* 0x00000000000c3947 */ /* 0x000fea0003800000 */
[----:B--2---:R-:W1:Y:S02]  /*2a00*/  LDG.E.U8 R155, desc[UR36][R10.64+0x29] ;  /* 0x000029240a9b7981 */ /* 0x004e64000c1e1100 */
[----:B-1----:R-:W-:-:S05]  /*2a10*/  PRMT R3, R155, 0x8880, RZ ;  /* 0x000088809b037816 */ /* 0x002fca00000000ff */
[----:B------:R-:W-:-:S07]  /*2a20*/  IMAD R12, R3, R154, RZ ;  /* 0x0000009a030c7224 */ /* 0x000fce00078e02ff */
.L_x_77:
[----:B------:R-:W-:Y:S05]  /*2a30*/  BSYNC B1 ;  /* 0x0000000000017941 */ /* 0x000fea0003800000 */
.L_x_76:
[----:B------:R-:W-:Y:S01]  /*2a40*/  @!P3 IMAD R47, R47, R153, R12 ;  /* 0x000000992f2fb224 */ /* 0x000fe200078e020c */
[----:B------:R-:W-:Y:S04]  /*2a50*/  BSSY B1, `(.L_x_78) ;  /* 0x0000006000017945 */ /* 0x000fe80003800000 */
[----:B------:R0:W-:Y:S01]  /*2a60*/  @!P3 STG.E.U8 desc[UR36][R6.64+0x29], R47 ;  /* 0x0000292f0600b986 */ /* 0x0001e2000c101124 */
[----:B------:R-:W-:Y:S05]  /*2a70*/  @P5 BRA `(.L_x_79) ;  /* 0x00000000000c5947 */ /* 0x000fea0003800000 */
[----:B--2---:R-:W1:Y:S02]  /*2a80*/  LDG.E.U8 R155, desc[UR36][R8.64+0x30] ;  /* 0x00003024089b7981 */ /* 0x004e64000c1e1100 */
[----:B-1----:R-:W-:-:S05]  /*2a90*/  PRMT R3, R155, 0x8880, RZ ;  /* 0x000088809b037816 */ /* 0x002fca00000000ff */
[----:B------:R-:W-:-:S07]  /*2aa0*/  IMAD R12, R3, R154, RZ ;  /* 0x0000009a030c7224 */ /* 0x000fce00078e02ff */
.L_x_79:
[----:B------:R-:W-:Y:S05]  /*2ab0*/  BSYNC B1 ;  /* 0x0000000000017941 */ /* 0x000fea0003800000 */
.L_x_78:
[----:B-1----:R-:W-:Y:S01]  /*2ac0*/  @!P5 IMAD R3, R48, R153, R12 ;  /* 0x000000993003d224 */ /* 0x002fe200078e020c */
[----:B------:R-:W-:Y:S04]  /*2ad0*/  BSSY B1, `(.L_x_80) ;  /* 0x0000006000017945 */ /* 0x000fe80003800000 */
[----:B------:R1:W-:Y:S01]  /*2ae0*/  @!P5 STG.E.U8 desc[UR36][R4.64+0x30], R3 ;  /* 0x000030030400d986 */ /* 0x0003e2000c101124 */
[----:B------:R-:W-:Y:S05]  /*2af0*/  @P2 BRA `(.L_x_81) ;  /* 0x00000000000c2947 */ /* 0x000fea0003800000 */
[----:B--2---:R-:W1:Y:S02]  /*2b00*/  LDG.E.U8 R155, desc[UR36][R8.64+0x31] ;  /* 0x00003124089b7981 */ /* 0x004e64000c1e1100 */
[----:B-1----:R-:W-:-:S05]  /*2b10*/  PRMT R3, R155, 0x8880, RZ ;  /* 0x000088809b037816 */ /* 0x002fca00000000ff */
[----:B------:R-:W-:-:S07]  /*2b20*/  IMAD R12, R3, R154, RZ ;  /* 0x0000009a030c7224 */ /* 0x000fce00078e02ff */
.L_x_81:
[----:B------:R-:W-:Y:S05]  /*2b30*/  BSYNC B1 ;  /* 0x0000000000017941 */ /* 0x000fea0003800000 */
.L_x_80:
        /* <DEDUP_REMOVED lines=11> */
.L_x_83:
[----:B------:R-:W-:Y:S05]  /*2bf0*/  BSYNC B1 ;  /* 0x0000000000017941 */ /* 0x000fea0003800000 */
.L_x_82:
[----:B-1----:R-:W-:Y:S01]  /*2c00*/  @!P4 IMAD R3, R50, R153, R12 ;  /* 0x000000993203c224 */ /* 0x002fe200078e020c */
[----:B------:R-:W-:Y:S04]  /*2c10*/  BSSY B1, `(.L_x_84) ;  /* 0x0000006000017945 */ /* 0x000fe80003800000 */
[----:B------:R1:W-:Y:S01]  /*2c20*/  @!P4 STG.E.U8 desc[UR36][R6.64+0x30], R3 ;  /* 0x000030030600c986 */ /* 0x0003e2000c101124 */
[----:B------:R-:W-:Y:S05]  /*2c30*/  @P3 BRA `(.L_x_85) ;  /* 0x00000000000c3947 */ /* 0x000fea0003800000 */
[----:B--2---:R-:W1:Y:S02]  /*2c40*/  LDG.E.U8 R155, desc[UR36][R10.64+0x31] ;  /* 0x000031240a9b7981 */ /* 0x004e64000c1e1100 */
[----:B-1----:R-:W-:-:S05]  /*2c50*/  PRMT R3, R155, 0x8880, RZ ;  /* 0x000088809b037816 */ /* 0x002fca00000000ff */
[----:B------:R-:W-:-:S07]  /*2c60*/  IMAD R12, R3, R154, RZ ;  /* 0x0000009a030c7224 */ /* 0x000fce00078e02ff */
.L_x_85:
[----:B------:R-:W-:Y:S05]  /*2c70*/  BSYNC B1 ;  /* 0x0000000000017941 */ /* 0x000fea0003800000 */
.L_x_84:
[----:B------:R-:W-:Y:S01]  /*2c80*/  @!P3 IMAD R51, R51, R153, R12 ;  /* 0x000000993333b224 */ /* 0x000fe200078e020c */
[----:B------:R-:W-:Y:S04]  /*2c90*/  BSSY B1, `(.L_x_86) ;  /* 0x0000006000017945 */ /* 0x000fe80003800000 */
[----:B------:R0:W-:Y:S01]  /*2ca0*/  @!P3 STG.E.U8 desc[UR36][R6.64+0x31], R51 ;  /* 0x000031330600b986 */ /* 0x0001e2000c101124 */
[----:B------:R-:W-:Y:S05]  /*2cb0*/  @P5 BRA `(.L_x_87) ;  /* 0x00000000000c5947 */ /* 0x000fea0003800000 */
[----:B--2---:R-:W1:Y:S02]  /*2cc0*/  LDG.E.U8 R155, desc[UR36][R8.64+0x38] ;  /* 0x00003824089b7981 */ /* 0x004e64000c1e1100 */
[----:B-1----:R-:W-:-:S05]  /*2cd0*/  PRMT R3, R155, 0x8880, RZ ;  /* 0x000088809b037816 */ /* 0x002fca00000000ff */
[----:B------:R-:W-:-:S07]  /*2ce0*/  IMAD R12, R3, R154, RZ ;  /* 0x0000009a030c7224 */ /* 0x000fce00078e02ff */
.L_x_87:
[----:B------:R-:W-:Y:S05]  /*2cf0*/  BSYNC B1 ;  /* 0x0000000000017941 */ /* 0x000fea0003800000 */
.L_x_86:
[----:B-1----:R-:W-:Y:S01]  /*2d00*/  @!P5 IMAD R3, R52, R153, R12 ;  /* 0x000000993403d224 */ /* 0x002fe200078e020c */
[----:B------:R-:W-:Y:S04]  /*2d10*/  BSSY B1, `(.L_x_88) ;  /* 0x0000006000017945 */ /* 0x000fe80003800000 */
[----:B------:R1:W-:Y:S01]  /*2d20*/  @!P5 STG.E.U8 desc[UR36][R4.64+0x38], R3 ;  /* 0x000038030400d986 */ /* 0x0003e2000c101124 */
[----:B------:R-:W-:Y:S05]  /*2d30*/  @P2 BRA `(.L_x_89) ;  /* 0x00000000000c2947 */ /* 0x000fea0003800000 */
[----:B--2---:R-:W1:Y:S02]  /*2d40*/  LDG.E.U8 R155, desc[UR36][R8.64+0x39] ;  /* 0x00003924089b7981 */ /* 0x004e64000c1e1100 */
[----:B-1----:R-:W-:-:S05]  /*2d50*/  PRMT R3, R155, 0x8880, RZ ;  /* 0x000088809b037816 */ /* 0x002fca00000000ff */
[----:B------:R-:W-:-:S07]  /*2d60*/  IMAD R12, R3, R154, RZ ;  /* 0x0000009a030c7224 */ /* 0x000fce00078e02ff */
.L_x_89:
[----:B------:R-:W-:Y:S05]  /*2d70*/  BSYNC B1 ;  /* 0x0000000000017941 */ /* 0x000fea0003800000 */
.L_x_88:
        /* <DEDUP_REMOVED lines=11> */
.L_x_91:
[----:B------:R-:W-:Y:S05]  /*2e30*/  BSYNC B1 ;  /* 0x0000000000017941 */ /* 0x000fea0003800000 */
.L_x_90:
[----:B-1----:R-:W-:Y:S01]  /*2e40*/  @!P4 IMAD R3, R54, R153, R12 ;  /* 0x000000993603c224 */ /* 0x002fe200078e020c */
[----:B------:R-:W-:Y:S04]  /*2e50*/  BSSY B1, `(.L_x_92) ;  /* 0x0000006000017945 */ /* 0x000fe80003800000 */
[----:B------:R1:W-:Y:S01]  /*2e60*/  @!P4 STG.E.U8 desc[UR36][R6.64+0x38], R3 ;  /* 0x000038030600c986 */ /* 0x0003e2000c101124 */
[----:B------:R-:W-:Y:S05]  /*2e70*/  @P3 BRA `(.L_x_93) ;  /* 0x00000000000c3947 */ /* 0x000fea0003800000 */
[----:B--2---:R-:W1:Y:S02]  /*2e80*/  LDG.E.U8 R155, desc[UR36][R10.64+0x39] ;  /* 0x000039240a9b7981 */ /* 0x004e64000c1e1100 */
[----:B-1----:R-:W-:-:S05]  /*2e90*/  PRMT R3, R155, 0x8880, RZ ;  /* 0x000088809b037816 */ /* 0x002fca00000000ff */
[----:B------:R-:W-:-:S07]  /*2ea0*/  IMAD R12, R3, R154, RZ ;  /* 0x0000009a030c7224 */ /* 0x000fce00078e02ff */
.L_x_93:
[----:B------:R-:W-:Y:S05]  /*2eb0*/  BSYNC B1 ;  /* 0x0000000000017941 */ /* 0x000fea0003800000 */
.L_x_92:
[----:B------:R-:W-:Y:S01]  /*2ec0*/  @!P3 IMAD R55, R55, R153, R12 ;  /* 0x000000993737b224 */ /* 0x000fe200078e020c */
[----:B------:R-:W-:Y:S04]  /*2ed0*/  BSSY B1, `(.L_x_94) ;  /* 0x0000006000017945 */ /* 0x000fe80003800000 */
[----:B------:R0:W-:Y:S01]  /*2ee0*/  @!P3 STG.E.U8 desc[UR36][R6.64+0x39], R55 ;  /* 0x000039370600b986 */ /* 0x0001e2000c101124 */
[----:B------:R-:W-:Y:S05]  /*2ef0*/  @P5 BRA `(.L_x_95) ;  /* 0x00000000000c5947 */ /* 0x000fea0003800000 */
[----:B--2---:R-:W1:Y:S02]  /*2f00*/  LDG.E.U8 R155, desc[UR36][R8.64+0x40] ;  /* 0x00004024089b7981 */ /* 0x004e64000c1e1100 */
[----:B-1----:R-:W-:-:S05]  /*2f10*/  PRMT R3, R155, 0x8880, RZ ;  /* 0x000088809b037816 */ /* 0x002fca00000000ff */
[----:B------:R-:W-:-:S07]  /*2f20*/  IMAD R12, R3, R154, RZ ;  /* 0x0000009a030c7224 */ /* 0x000fce00078e02ff */
.L_x_95:
[----:B------:R-:W-:Y:S05]  /*2f30*/  BSYNC B1 ;  /* 0x0000000000017941 */ /* 0x000fea0003800000 */
.L_x_94:
[----:B-1----:R-:W-:Y:S01]  /*2f40*/  @!P5 IMAD R3, R56, R153, R12 ;  /* 0x000000993803d224 */ /* 0x002fe200078e020c */
[----:B------:R-:W-:Y:S04]  /*2f50*/  BSSY B1, `(.L_x_96) ;  /* 0x0000006000017945 */ /* 0x000fe80003800000 */
[----:B------:R1:W-:Y:S01]  /*2f60*/  @!P5 STG.E.U8 desc[UR36][R4.64+0x40], R3 ;  /* 0x000040030400d986 */ /* 0x0003e2000c101124 */
[----:B------:R-:W-:Y:S05]  /*2f70*/  @P2 BRA `(.L_x_97) ;  /* 0x00000000000c2947 */ /* 0x000fea0003800000 */
[----:B--2---:R-:W1:Y:S02]  /*2f80*/  LDG.E.U8 R155, desc[UR36][R8.64+0x41] ;  /* 0x00004124089b7981 */ /* 0x004e64000c1e1100 */
[----:B-1----:R-:W-:-:S05]  /*2f90*/  PRMT R3, R155, 0x8880, RZ ;  /* 0x000088809b037816 */ /* 0x002fca00000000ff */
[----:B------:R-:W-:-:S07]  /*2fa0*/  IMAD R12, R3, R154, RZ ;  /* 0x0000009a030c7224 */ /* 0x000fce00078e02ff */
.L_x_97:
[----:B------:R-:W-:Y:S05]  /*2fb0*/  BSYNC B1 ;  /* 0x0000000000017941 */ /* 0x000fea0003800000 */
.L_x_96:
        /* <DEDUP_REMOVED lines=11> */
.L_x_99:
[----:B------:R-:W-:Y:S05]  /*3070*/  BSYNC B1 ;  /* 0x0000000000017941 */ /* 0x000fea0003800000 */
.L_x_98:
[----:B-1----:R-:W-:Y:S01]  /*3080*/  @!P4 IMAD R3, R58, R153, R12 ;  /* 0x000000993a03c224 */ /* 0x002fe200078e020c */
[----:B------:R-:W-:Y:S04]  /*3090*/  BSSY B1, `(.L_x_100) ;  /* 0x0000006000017945 */ /* 0x000fe80003800000 */
[----:B------:R1:W-:Y:S01]  /*30a0*/  @!P4 STG.E.U8 desc[UR36][R6.64+0x40], R3 ;  /* 0x000040030600c986 */ /* 0x0003e2000c101124 */
[----:B------:R-:W-:Y:S05]  /*30b0*/  @P3 BRA `(.L_x_101) ;  /* 0x00000000000c3947 */ /* 0x000fea0003800000 */
[----:B--2---:R-:W1:Y:S02]  /*30c0*/  LDG.E.U8 R155, desc[UR36][R10.64+0x41] ;  /* 0x000041240a9b7981 */ /* 0x004e64000c1e1100 */
[----:B-1----:R-:W-:-:S05]  /*30d0*/  PRMT R3, R155, 0x8880, RZ ;  /* 0x000088809b037816 */ /* 0x002fca00000000ff */
[----:B------:R-:W-:-:S07]  /*30e0*/  IMAD R12, R3, R154, RZ ;  /* 0x0000009a030c7224 */ /* 0x000fce00078e02ff */
.L_x_101:
[----:B------:R-:W-:Y:S05]  /*30f0*/  BSYNC B1 ;  /* 0x0000000000017941 */ /* 0x000fea0003800000 */
.L_x_100:
[----:B------:R-:W-:Y:S01]  /*3100*/  @!P3 IMAD R59, R59, R153, R12 ;  /* 0x000000993b3bb224 */ /* 0x000fe200078e020c */
[----:B------:R-:W-:Y:S04]  /*3110*/  BSSY B1, `(.L_x_102) ;  /* 0x0000006000017945 */ /* 0x000fe80003800000 */
[----:B------:R0:W-:Y:S01]  /*3120*/  @!P3 STG.E.U8 desc[UR36][R6.64+0x41], R59 ;  /* 0x0000413b0600b986 */ /* 0x0001e2000c101124 */
[----:B------:R-:W-:Y:S05]  /*3130*/  @P5 BRA `(.L_x_103) ;  /* 0x00000000000c5947 */ /* 0x000fea0003800000 */
[----:B--2---:R-:W1:Y:S02]  /*3140*/  LDG.E.U8 R155, desc[UR36][R8.64+0x48] ;  /* 0x00004824089b7981 */ /* 0x004e64000c1e1100 */
[----:B-1----:R-:W-:-:S05]  /*3150*/  PRMT R3, R155, 0x8880, RZ ;  /* 0x000088809b037816 */ /* 0x002fca00000000ff */
[----:B------:R-:W-:-:S07]  /*3160*/  IMAD R12, R3, R154, RZ ;  /* 0x0000009a030c7224 */ /* 0x000fce00078e02ff */
.L_x_103:
[----:B------:R-:W-:Y:S05]  /*3170*/  BSYNC B1 ;  /* 0x0000000000017941 */ /* 0x000fea0003800000 */
.L_x_102:
[----:B-1----:R-:W-:Y:S01]  /*3180*/  @!P5 IMAD R3, R60, R153, R12 ;  /* 0x000000993c03d224 */ /* 0x002fe200078e020c */
[----:B------:R-:W-:Y:S04]  /*3190*/  BSSY B1, `(.L_x_104) ;  /* 0x0000006000017945 */ /* 0x000fe80003800000 */
[----:B------:R1:W-:Y:S01]  /*31a0*/  @!P5 STG.E.U8 desc[UR36][R4.64+0x48], R3 ;  /* 0x000048030400d986 */ /* 0x0003e2000c101124 */
[----:B------:R-:W-:Y:S05]  /*31b0*/  @P2 BRA `(.L_x_105) ;  /* 0x00000000000c2947 */ /* 0x000fea0003800000 */
[----:B--2---:R-:W1:Y:S02]  /*31c0*/  LDG.E.U8 R155, desc[UR36][R8.64+0x49] ;  /* 0x00004924089b7981 */ /* 0x004e64000c1e1100 */
[----:B-1----:R-:W-:-:S05]  /*31d0*/  PRMT R3, R155, 0x8880, RZ ;  /* 0x000088809b037816 */ /* 0x002fca00000000ff */
[----:B------:R-:W-:-:S07]  /*31e0*/  IMAD R12, R3, R154, RZ ;  /* 0x0000009a030c7224 */ /* 0x000fce00078e02ff */
.L_x_105:
[----:B------:R-:W-:Y:S05]  /*31f0*/  BSYNC B1 ;  /* 0x0000000000017941 */ /* 0x000fea0003800000 */
.L_x_104:
        /* <DEDUP_REMOVED lines=11> */
.L_x_107:
[----:B------:R-:W-:Y:S05]  /*32b0*/  BSYNC B1 ;  /* 0x0000000000017941 */ /* 0x000fea0003800000 */
.L_x_106:
[----:B-1----:R-:W-:Y:S01]  /*32c0*/  @!P4 IMAD R3, R62, R153, R12 ;  /* 0x000000993e03c224 */ /* 0x002fe200078e020c */
[----:B------:R-:W-:Y:S04]  /*32d0*/  BSSY B1, `(.L_x_108) ;  /* 0x0000006000017945 */ /* 0x000fe80003800000 */
[----:B------:R1:W-:Y:S01]  /*32e0*/  @!P4 STG.E.U8 desc[UR36][R6.64+0x48], R3 ;  /* 0x000048030600c986 */ /* 0x0003e2000c101124 */
[----:B------:R-:W-:Y:S05]  /*32f0*/  @P3 BRA `(.L_x_109) ;  /* 0x00000000000c3947 */ /* 0x000fea0003800000 */
[----:B--2---:R-:W1:Y:S02]  /*3300*/  LDG.E.U8 R155, desc[UR36][R10.64+0x49] ;  /* 0x000049240a9b7981 */ /* 0x004e64000c1e1100 */
[----:B-1----:R-:W-:-:S05]  /*3310*/  PRMT R3, R155, 0x8880, RZ ;  /* 0x000088809b037816 */ /* 0x002fca00000000ff */
[----:B------:R-:W-:-:S07]  /*3320*/  IMAD R12, R3, R154, RZ ;  /* 0x0000009a030c7224 */ /* 0x000fce00078e02ff */
.L_x_109:
[----:B------:R-:W-:Y:S05]  /*3330*/  BSYNC B1 ;  /* 0x0000000000017941 */ /* 0x000fea0003800000 */
.L_x_108:
[----:B------:R-:W-:Y:S01]  /*3340*/  @!P3 IMAD R63, R63, R153, R12 ;  /* 0x000000993f3fb224 */ /* 0x000fe200078e020c */
[----:B------:R-:W-:Y:S04]  /*3350*/  BSSY B1, `(.L_x_110) ;  /* 0x0000006000017945 */ /* 0x000fe80003800000 */
[----:B------:R0:W-:Y:S01]  /*3360*/  @!P3 STG.E.U8 desc[UR36][R6.64+0x49], R63 ;  /* 0x0000493f0600b986 */ /* 0x0001e2000c101124 */
[----:B------:R-:W-:Y:S05]  /*3370*/  @P5 BRA `(.L_x_111) ;  /* 0x00000000000c5947 */ /* 0x000fea0003800000 */
[----:B--2---:R-:W1:Y:S02]  /*3380*/  LDG.E.U8 R155, desc[UR36][R8.64+0x50] ;  /* 0x00005024089b7981 */ /* 0x004e64000c1e1100 */
[----:B-1----:R-:W-:-:S05]  /*3390*/  PRMT R3, R155, 0x8880, RZ ;  /* 0x000088809b037816 */ /* 0x002fca00000000ff */
[----:B------:R-:W-:-:S07]  /*33a0*/  IMAD R12, R3, R154, RZ ;  /* 0x0000009a030c7224 */ /* 0x000fce00078e02ff */
.L_x_111:
[----:B------:R-:W-:Y:S05]  /*33b0*/  BSYNC B1 ;  /* 0x0000000000017941 */ /* 0x000fea0003800000 */
.L_x_110:
[----:B-1----:R-:W-:Y:S01]  /*33c0*/  @!P5 IMAD R3, R64, R153, R12 ;  /* 0x000000994003d224 */ /* 0x002fe200078e020c */
[----:B------:R-:W-:Y:S04]  /*33d0*/  BSSY B1, `(.L_x_112) ;  /* 0x0000006000017945 */ /* 0x000fe80003800000 */
[----:B------:R1:W-:Y:S01]  /*33e0*/  @!P5 STG.E.U8 desc[UR36][R4.64+0x50], R3 ;  /* 0x000050030400d986 */ /* 0x0003e2000c101124 */
[----:B------:R-:W-:Y:S05]  /*33f0*/  @P2 BRA `(.L_x_113) ;  /* 0x00000000000c2947 */ /* 0x000fea0003800000 */
[----:B--2---:R-:W1:Y:S02]  /*3400*/  LDG.E.U8 R155, desc[UR36][R8.64+0x51] ;  /* 0x00005124089b7981 */ /* 0x004e64000c1e1100 */
[----:B-1----:R-:W-:-:S05]  /*3410*/  PRMT R3, R155, 0x8880, RZ ;  /* 0x000088809b037816 */ /* 0x002fca00000000ff */
[----:B------:R-:W-:-:S07]  /*3420*/  IMAD R12, R3, R154, RZ ;  /* 0x0000009a030c7224 */ /* 0x000fce00078e02ff */
.L_x_113:
[----:B------:R-:W-:Y:S05]  /*3430*/  BSYNC B1 ;  /* 0x0000000000017941 */ /* 0x000fea0003800000 */
.L_x_112:
        /* <DEDUP_REMOVED lines=11> */
.L_x_115:
[----:B------:R-:W-:Y:S05]  /*34f0*/  BSYNC B1 ;  /* 0x0000000000017941 */ /* 0x000fea0003800000 */
.L_x_114:
[----:B-1----:R-:W-:Y:S01]  /*3500*/  @!P4 IMAD R3, R66, R153, R12 ;  /* 0x000000994203c224 */ /* 0x002fe200078e020c */
[----:B------:R-:W-:Y:S04]  /*3510*/  BSSY B1, `(.L_x_116) ;  /* 0x0000006000017945 */ /* 0x000fe80003800000 */
[----:B------:R1:W-:Y:S01]  /*3520*/  @!P4 STG.E.U8 desc[UR36][R6.64+0x50], R3 ;  /* 0x000050030600c986 */ /* 0x0003e2000c101124 */
[----:B------:R-:W-:Y:S05]  /*3530*/  @P3 BRA `(.L_x_117) ;  /* 0x00000000000c3947 */ /* 0x000fea0003800000 */
[----:B--2---:R-:W1:Y:S02]  /*3540*/  LDG.E.U8 R155, desc[UR36][R10.64+0x51] ;  /* 0x000051240a9b7981 */ /* 0x004e64000c1e1100 */
[----:B-1----:R-:W-:-:S05]  /*3550*/  PRMT R3, R155, 0x8880, RZ ;  /* 0x000088809b037816 */ /* 0x002fca00000000ff */
[----:B------:R-:W-:-:S07]  /*3560*/  IMAD R12, R3, R154, RZ ;  /* 0x0000009a030c7224 */ /* 0x000fce00078e02ff */
.L_x_117:
[----:B------:R-:W-:Y:S05]  /*3570*/  BSYNC B1 ;  /* 0x0000000000017941 */ /* 0x000fea0003800000 */
.L_x_116:
[----:B------:R-:W-:Y:S01]  /*3580*/  @!P3 IMAD R67, R67, R153, R12 ;  /* 0x000000994343b224 */ /* 0x000fe200078e020c */
[----:B------:R-:W-:Y:S04]  /*3590*/  BSSY B1, `(.L_x_118) ;  /* 0x0000006000017945 */ /* 0x000fe80003800000 */
[----:B------:R0:W-:Y:S01]  /*35a0*/  @!P3 STG.E.U8 desc[UR36][R6.64+0x51], R67 ;  /* 0x000051430600b986 */ /* 0x0001e2000c101124 */
[----:B------:R-:W-:Y:S05]  /*35b0*/  @P5 BRA `(.L_x_119) ;  /* 0x00000000000c5947 */ /* 0x000fea0003800000 */
[----:B--2---:R-:W1:Y:S02]  /*35c0*/  LDG.E.U8 R155, desc[UR36][R8.64+0x58] ;  /* 0x00005824089b7981 */ /* 0x004e64000c1e1100 */
[----:B-1----:R-:W-:-:S05]  /*35d0*/  PRMT R3, R155, 0x8880, RZ ;  /* 0x000088809b037816 */ /* 0x002fca00000000ff */
[----:B------:R-:W-:-:S07]  /*35e0*/  IMAD R12, R3, R154, RZ ;  /* 0x0000009a030c7224 */ /* 0x000fce00078e02ff */
.L_x_119:
[----:B------:R-:W-:Y:S05]  /*35f0*/  BSYNC B1 ;  /* 0x0000000000017941 */ /* 0x000fea0003800000 */
.L_x_118:
[----:B-1----:R-:W-:Y:S01]  /*3600*/  @!P5 IMAD R3, R68, R153, R12 ;  /* 0x000000994403d224 */ /* 0x002fe200078e020c */
[----:B------:R-:W-:Y:S04]  /*3610*/  BSSY B1, `(.L_x_120) ;  /* 0x0000006000017945 */ /* 0x000fe80003800000 */
[----:B------:R1:W-:Y:S01]  /*3620*/  @!P5 STG.E.U8 desc[UR36][R4.64+0x58], R3 ;  /* 0x000058030400d986 */ /* 0x0003e2000c101124 */
[----:B------:R-:W-:Y:S05]  /*3630*/  @P2 BRA `(.L_x_121) ;  /* 0x00000000000c2947 */ /* 0x000fea0003800000 */
[----:B--2---:R-:W1:Y:S02]  /*3640*/  LDG.E.U8 R155, desc[UR36][R8.64+0x59] ;  /* 0x00005924089b7981 */ /* 0x004e64000c1e1100 */
[----:B-1----:R-:W-:-:S05]  /*3650*/  PRMT R3, R155, 0x8880, RZ ;  /* 0x000088809b037816 */ /* 0x002fca00000000ff */
[----:B------:R-:W-:-:S07]  /*3660*/  IMAD R12, R3, R154, RZ ;  /* 0x0000009a030c7224 */ /* 0x000fce00078e02ff */
.L_x_121:
[----:B------:R-:W-:Y:S05]  /*3670*/  BSYNC B1 ;  /* 0x0000000000017941 */ /* 0x000fea0003800000 */
.L_x_120:
        /* <DEDUP_REMOVED lines=11> */
.L_x_123:
[----:B------:R-:W-:Y:S05]  /*3730*/  BSYNC B1 ;  /* 0x0000000000017941 */ /* 0x000fea0003800000 */
.L_x_122:
[----:B-1----:R-:W-:Y:S01]  /*3740*/  @!P4 IMAD R3, R70, R153, R12 ;  /* 0x000000994603c224 */ /* 0x002fe200078e020c */
[----:B------:R-:W-:Y:S04]  /*3750*/  BSSY B1, `(.L_x_124) ;  /* 0x0000006000017945 */ /* 0x000fe80003800000 */
[----:B------:R1:W-:Y:S01]  /*3760*/  @!P4 STG.E.U8 desc[UR36][R6.64+0x58], R3 ;  /* 0x000058030600c986 */ /* 0x0003e2000c101124 */
[----:B------:R-:W-:Y:S05]  /*3770*/  @P3 BRA `(.L_x_125) ;  /* 0x00000000000c3947 */ /* 0x000fea0003800000 */
[----:B--2---:R-:W1:Y:S02]  /*3780*/  LDG.E.U8 R155, desc[UR36][R10.64+0x59] ;  /* 0x000059240a9b7981 */ /* 0x004e64000c1e1100 */
[----:B-1----:R-:W-:-:S05]  /*3790*/  PRMT R3, R155, 0x8880, RZ ;  /* 0x000088809b037816 */ /* 0x002fca00000000ff */
[----:B------:R-:W-:-:S07]  /*37a0*/  IMAD R12, R3, R154, RZ ;  /* 0x0000009a030c7224 */ /* 0x000fce00078e02ff */
.L_x_125:
[----:B------:R-:W-:Y:S05]  /*37b0*/  BSYNC B1 ;  /* 0x0000000000017941 */ /* 0x000fea0003800000 */
.L_x_124:
[----:B------:R-:W-:Y:S01]  /*37c0*/  @!P3 IMAD R71, R71, R153, R12 ;  /* 0x000000994747b224 */ /* 0x000fe200078e020c */
[----:B------:R-:W-:Y:S04]  /*37d0*/  BSSY B1, `(.L_x_126) ;  /* 0x0000006000017945 */ /* 0x000fe80003800000 */
[----:B------:R0:W-:Y:S01]  /*37e0*/  @!P3 STG.E.U8 desc[UR36][R6.64+0x59], R71 ;  /* 0x000059470600b986 */ /* 0x0001e2000c101124 */
[----:B------:R-:W-:Y:S05]  /*37f0*/  @P5 BRA `(.L_x_127) ;  /* 0x00000000000c5947 */ /* 0x000fea0003800000 */
[----:B--2---:R-:W1:Y:S02]  /*3800*/  LDG.E.U8 R155, desc[UR36][R8.64+0x60] ;  /* 0x00006024089b7981 */ /* 0x004e64000c1e1100 */
[----:B-1----:R-:W-:-:S05]  /*3810*/  PRMT R3, R155, 0x8880, RZ ;  /* 0x000088809b037816 */ /* 0x002fca00000000ff */
[----:B------:R-:W-:-:S07]  /*3820*/  IMAD R12, R3, R154, RZ ;  /* 0x0000009a030c7224 */ /* 0x000fce00078e02ff */
.L_x_127:
[----:B------:R-:W-:Y:S05]  /*3830*/  BSYNC B1 ;  /* 0x0000000000017941 */ /* 0x000fea0003800000 */
.L_x_126:
[----:B-1----:R-:W-:Y:S01]  /*3840*/  @!P5 IMAD R3, R72, R153, R12 ;  /* 0x000000994803d224 */ /* 0x002fe200078e020c */
[----:B------:R-:W-:Y:S04]  /*3850*/  BSSY B1, `(.L_x_128) ;  /* 0x0000006000017945 */ /* 0x000fe80003800000 */
[----:B------:R1:W-:Y:S01]  /*3860*/  @!P5 STG.E.U8 desc[UR36][R4.64+0x60], R3 ;  /* 0x000060030400d986 */ /* 0x0003e2000c101124 */
[----:B------:R-:W-:Y:S05]  /*3870*/  @P2 BRA `(.L_x_129) ;  /* 0x00000000000c2947 */ /* 0x000fea0003800000 */
[----:B--2---:R-:W1:Y:S02]  /*3880*/  LDG.E.U8 R155, desc[UR36][R8.64+0x61] ;  /* 0x00006124089b7981 */ /* 0x004e64000c1e1100 */
[----:B-1----:R-:W-:-:S05]  /*3890*/  PRMT R3, R155, 0x8880, RZ ;  /* 0x000088809b037816 */ /* 0x002fca00000000ff */
[----:B------:R-:W-:-:S07]  /*38a0*/  IMAD R12, R3, R154, RZ ;  /* 0x0000009a030c7224 */ /* 0x000fce00078e02ff */
.L_x_129:
[----:B------:R-:W-:Y:S05]  /*38b0*/  BSYNC B1 ;  /* 0x0000000000017941 */ /* 0x000fea0003800000 */
.L_x_128:
        /* <DEDUP_REMOVED lines=11> */
.L_x_131:
[----:B------:R-:W-:Y:S05]  /*3970*/  BSYNC B1 ;  /* 0x0000000000017941 */ /* 0x000fea0003800000 */
.L_x_130:
[----:B-1----:R-:W-:Y:S01]  /*3980*/  @!P4 IMAD R3, R74, R153, R12 ;  /* 0x000000994a03c224 */ /* 0x002fe200078e020c */
[----:B------:R-:W-:Y:S04]  /*3990*/  BSSY B1, `(.L_x_132) ;  /* 0x0000006000017945 */ /* 0x000fe80003800000 */
[----:B------:R1:W-:Y:S01]  /*39a0*/  @!P4 STG.E.U8 desc[UR36][R6.64+0x60], R3 ;  /* 0x000060030600c986 */ /* 0x0003e2000c101124 */
[----:B------:R-:W-:Y:S05]  /*39b0*/  @P3 BRA `(.L_x_133) ;  /* 0x00000000000c3947 */ /* 0x000fea0003800000 */
[----:B--2---:R-:W1:Y:S02]  /*39c0*/  LDG.E.U8 R155, desc[UR36][R10.64+0x61] ;  /* 0x000061240a9b7981 */ /* 0x004e64000c1e1100 */
[----:B-1----:R-:W-:-:S05]  /*39d0*/  PRMT R3, R155, 0x8880, RZ ;  /* 0x000088809b037816 */ /* 0x002fca00000000ff */
[----:B------:R-:W-:-:S07]  /*39e0*/  IMAD R12, R3, R154, RZ ;  /* 0x0000009a030c7224 */ /* 0x000fce00078e02ff */
.L_x_133:
[----:B------:R-:W-:Y:S05]  /*39f0*/  BSYNC B1 ;  /* 0x0000000000017941 */ /* 0x000fea0003800000 */
.L_x_132:
[----:B------:R-:W-:Y:S01]  /*3a00*/  @!P3 IMAD R75, R75, R153, R12 ;  /* 0x000000994b4bb224 */ /* 0x000fe200078e020c */
[----:B------:R-:W-:Y:S04]  /*3a10*/  BSSY B1, `(.L_x_134) ;  /* 0x0000006000017945 */ /* 0x000fe80003800000 */
[----:B------:R0:W-:Y:S01]  /*3a20*/  @!P3 STG.E.U8 desc[UR36][R6.64+0x61], R75 ;  /* 0x0000614b0600b986 */ /* 0x0001e2000c101124 */
[----:B------:R-:W-:Y:S05]  /*3a30*/  @P5 BRA `(.L_x_135) ;  /* 0x00000000000c5947 */ /* 0x000fea0003800000 */
[----:B--2---:R-:W1:Y:S02]  /*3a40*/  LDG.E.U8 R155, desc[UR36][R8.64+0x68] ;  /* 0x00006824089b7981 */ /* 0x004e64000c1e1100 */
[----:B-1----:R-:W-:-:S05]  /*3a50*/  PRMT R3, R155, 0x8880, RZ ;  /* 0x000088809b037816 */ /* 0x002fca00000000ff */
[----:B------:R-:W-:-:S07]  /*3a60*/  IMAD R12, R3, R154, RZ ;  /* 0x0000009a030c7224 */ /* 0x000fce00078e02ff */
.L_x_135:
[----:B------:R-:W-:Y:S05]  /*3a70*/  BSYNC B1 ;  /* 0x0000000000017941 */ /* 0x000fea0003800000 */
.L_x_134:
[----:B-1----:R-:W-:Y:S01]  /*3a80*/  @!P5 IMAD R3, R76, R153, R12 ;  /* 0x000000994c03d224 */ /* 0x002fe200078e020c */
[----:B------:R-:W-:Y:S04]  /*3a90*/  BSSY B1, `(.L_x_136) ;  /* 0x0000006000017945 */ /* 0x000fe80003800000 */
[----:B------:R1:W-:Y:S01]  /*3aa0*/  @!P5 STG.E.U8 desc[UR36][R4.64+0x68], R3 ;  /* 0x000068030400d986 */ /* 0x0003e2000c101124 */
[----:B------:R-:W-:Y:S05]  /*3ab0*/  @P2 BRA `(.L_x_137) ;  /* 0x00000000000c2947 */ /* 0x000fea0003800000 */
[----:B--2---:R-:W1:Y:S02]  /*3ac0*/  LDG.E.U8 R155, desc[UR36][R8.64+0x69] ;  /* 0x00006924089b7981 */ /* 0x004e64000c1e1100 */
[----:B-1----:R-:W-:-:S05]  /*3ad0*/  PRMT R3, R155, 0x8880, RZ ;  /* 0x000088809b037816 */ /* 0x002fca00000000ff */
[----:B------:R-:W-:-:S07]  /*3ae0*/  IMAD R12, R3, R154, RZ ;  /* 0x0000009a030c7224 */ /* 0x000fce00078e02ff */
.L_x_137:
[----:B------:R-:W-:Y:S05]  /*3af0*/  BSYNC B1 ;  /* 0x0000000000017941 */ /* 0x000fea0003800000 */
.L_x_136:
        /* <DEDUP_REMOVED lines=11> */
.L_x_139:
[----:B------:R-:W-:Y:S05]  /*3bb0*/  BSYNC B1 ;  /* 0x0000000000017941 */ /* 0x000fea0003800000 */
.L_x_138:
[----:B-1----:R-:W-:Y:S01]  /*3bc0*/  @!P4 IMAD R3, R78, R153, R12 ;  /* 0x000000994e03c224 */ /* 0x002fe200078e020c */
[----:B------:R-:W-:Y:S04]  /*3bd0*/  BSSY B1, `(.L_x_140) ;  /* 0x0000006000017945 */ /* 0x000fe80003800000 */
[----:B------:R1:W-:Y:S01]  /*3be0*/  @!P4 STG.E.U8 desc[UR36][R6.64+0x68], R3 ;  /* 0x000068030600c986 */ /* 0x0003e2000c101124 */
[----:B------:R-:W-:Y:S05]  /*3bf0*/  @P3 BRA `(.L_x_141) ;  /* 0x00000000000c3947 */ /* 0x000fea0003800000 */
[----:B--2---:R-:W1:Y:S02]  /*3c00*/  LDG.E.U8 R155, desc[UR36][R10.64+0x69] ;  /* 0x000069240a9b7981 */ /* 0x004e64000c1e1100 */
[----:B-1----:R-:W-:-:S05]  /*3c10*/  PRMT R3, R155, 0x8880, RZ ;  /* 0x000088809b037816 */ /* 0x002fca00000000ff */
[----:B------:R-:W-:-:S07]  /*3c20*/  IMAD R12, R3, R154, RZ ;  /* 0x0000009a030c7224 */ /* 0x000fce00078e02ff */
.L_x_141:
[----:B------:R-:W-:Y:S05]  /*3c30*/  BSYNC B1 ;  /* 0x0000000000017941 */ /* 0x000fea0003800000 */
.L_x_140:
[----:B------:R-:W-:Y:S01]  /*3c40*/  @!P3 IMAD R79, R79, R153, R12 ;  /* 0x000000994f4fb224 */ /* 0x000fe200078e020c */
[----:B------:R-:W-:Y:S04]  /*3c50*/  BSSY B1, `(.L_x_142) ;  /* 0x0000006000017945 */ /* 0x000fe80003800000 */
[----:B------:R0:W-:Y:S01]  /*3c60*/  @!P3 STG.E.U8 desc[UR36][R6.64+0x69], R79 ;  /* 0x0000694f0600b986 */ /* 0x0001e2000c101124 */
[----:B------:R-:W-:Y:S05]  /*3c70*/  @P5 BRA `(.L_x_143) ;  /* 0x00000000000c5947 */ /* 0x000fea0003800000 */
[----:B--2---:R-:W1:Y:S02]  /*3c80*/  LDG.E.U8 R155, desc[UR36][R8.64+0x70] ;  /* 0x00007024089b7981 */ /* 0x004e64000c1e1100 */
[----:B-1----:R-:W-:-:S05]  /*3c90*/  PRMT R3, R155, 0x8880, RZ ;  /* 0x000088809b037816 */ /* 0x002fca00000000ff */
[----:B------:R-:W-:-:S07]  /*3ca0*/  IMAD R12, R3, R154, RZ ;  /* 0x0000009a030c7224 */ /* 0x000fce00078e02ff */
.L_x_143:
[----:B------:R-:W-:Y:S05]  /*3cb0*/  BSYNC B1 ;  /* 0x0000000000017941 */ /* 0x000fea0003800000 */
.L_x_142:
[----:B-1----:R-:W-:Y:S01]  /*3cc0*/  @!P5 IMAD R3, R80, R153, R12 ;  /* 0x000000995003d224 */ /* 0x002fe200078e020c */
[----:B------:R-:W-:Y:S04]  /*3cd0*/  BSSY B1, `(.L_x_144) ;  /* 0x0000006000017945 */ /* 0x000fe80003800000 */
[----:B------:R1:W-:Y:S01]  /*3ce0*/  @!P5 STG.E.U8 desc[UR36][R4.64+0x70], R3 ;  /* 0x000070030400d986 */ /* 0x0003e2000c101124 */
[----:B------:R-:W-:Y:S05]  /*3cf0*/  @P2 BRA `(.L_x_145) ;  /* 0x00000000000c2947 */ /* 0x000fea0003800000 */
[----:B--2---:R-:W1:Y:S02]  /*3d00*/  LDG.E.U8 R155, desc[UR36][R8.64+0x71] ;  /* 0x00007124089b7981 */ /* 0x004e64000c1e1100 */
[----:B-1----:R-:W-:-:S05]  /*3d10*/  PRMT R3, R155, 0x8880, RZ ;  /* 0x000088809b037816 */ /* 0x002fca00000000ff */
[----:B------:R-:W-:-:S07]  /*3d20*/  IMAD R12, R3, R154, RZ ;  /* 0x0000009a030c7224 */ /* 0x000fce00078e02ff */
.L_x_145:
[----:B------:R-:W-:Y:S05]  /*3d30*/  BSYNC B1 ;  /* 0x0000000000017941 */ /* 0x000fea0003800000 */
.L_x_144:
        /* <DEDUP_REMOVED lines=11> */
.L_x_147:
[----:B------:R-:W-:Y:S05]  /*3df0*/  BSYNC B1 ;  /* 0x0000000000017941 */ /* 0x000fea0003800000 */
.L_x_146:
[----:B-1----:R-:W-:Y:S01]  /*3e00*/  @!P4 IMAD R3, R82, R153, R12 ;  /* 0x000000995203c224 */ /* 0x002fe200078e020c */
[----:B------:R-:W-:Y:S04]  /*3e10*/  BSSY B1, `(.L_x_148) ;  /* 0x0000006000017945 */ /* 0x000fe80003800000 */
[----:B------:R1:W-:Y:S01]  /*3e20*/  @!P4 STG.E.U8 desc[UR36][R6.64+0x70], R3 ;  /* 0x000070030600c986 */ /* 0x0003e2000c101124 */
[----:B------:R-:W-:Y:S05]  /*3e30*/  @P3 BRA `(.L_x_149) ;  /* 0x00000000000c3947 */ /* 0x000fea0003800000 */
[----:B--2---:R-:W1:Y:S02]  /*3e40*/  LDG.E.U8 R155, desc[UR36][R10.64+0x71] ;  /* 0x000071240a9b7981 */ /* 0x004e64000c1e1100 */
[----:B-1----:R-:W-:-:S05]  /*3e50*/  PRMT R3, R155, 0x8880, RZ ;  /* 0x000088809b037816 */ /* 0x002fca00000000ff */
[----:B------:R-:W-:-:S07]  /*3e60*/  IMAD R12, R3, R154, RZ ;  /* 0x0000009a030c7224 */ /* 0x000fce00078e02ff */
.L_x_149:
[----:B------:R-:W-:Y:S05]  /*3e70*/  BSYNC B1 ;  /* 0x0000000000017941 */ /* 0x000fea0003800000 */
.L_x_148:
[----:B------:R-:W-:Y:S01]  /*3e80*/  @!P3 IMAD R83, R83, R153, R12 ;  /* 0x000000995353b224 */ /* 0x000fe200078e020c */
[----:B------:R-:W-:Y:S04]  /*3e90*/  BSSY B1, `(.L_x_150) ;  /* 0x0000006000017945 */ /* 0x000fe80003800000 */
[----:B------:R0:W-:Y:S01]  /*3ea0*/  @!P3 STG.E.U8 desc[UR36][R6.64+0x71], R83 ;  /* 0x000071530600b986 */ /* 0x0001e2000c101124 */
[----:B------:R-:W-:Y:S05]  /*3eb0*/  @P5 BRA `(.L_x_151) ;  /* 0x00000000000c5947 */ /* 0x000fea0003800000 */
[----:B--2---:R-:W1:Y:S02]  /*3ec0*/  LDG.E.U8 R155, desc[UR36][R8.64+0x78] ;  /* 0x00007824089b7981 */ /* 0x004e64000c1e1100 */
[----:B-1----:R-:W-:-:S05]  /*3ed0*/  PRMT R3, R155, 0x8880, RZ ;  /* 0x000088809b037816 */ /* 0x002fca00000000ff */
[----:B------:R-:W-:-:S07]  /*3ee0*/  IMAD R12, R3, R154, RZ ;  /* 0x0000009a030c7224 */ /* 0x000fce00078e02ff */
.L_x_151:
[----:B------:R-:W-:Y:S05]  /*3ef0*/  BSYNC B1 ;  /* 0x0000000000017941 */ /* 0x000fea0003800000 */
.L_x_150:
[----:B-1----:R-:W-:Y:S01]  /*3f00*/  @!P5 IMAD R3, R84, R153, R12 ;  /* 0x000000995403d224 */ /* 0x002fe200078e020c */
[----:B------:R-:W-:Y:S04]  /*3f10*/  BSSY B1, `(.L_x_152) ;  /* 0x0000006000017945 */ /* 0x000fe80003800000 */
[----:B------:R1:W-:Y:S01]  /*3f20*/  @!P5 STG.E.U8 desc[UR36][R4.64+0x78], R3 ;  /* 0x000078030400d986 */ /* 0x0003e2000c101124 */
[----:B------:R-:W-:Y:S05]  /*3f30*/  @P2 BRA `(.L_x_153) ;  /* 0x00000000000c2947 */ /* 0x000fea0003800000 */
[----:B--2---:R-:W1:Y:S02]  /*3f40*/  LDG.E.U8 R155, desc[UR36][R8.64+0x79] ;  /* 0x00007924089b7981 */ /* 0x004e64000c1e1100 */
[----:B-1----:R-:W-:-:S05]  /*3f50*/  PRMT R3, R155, 0x8880, RZ ;  /* 0x000088809b037816 */ /* 0x002fca00000000ff */
[----:B------:R-:W-:-:S07]  /*3f60*/  IMAD R12, R3, R154, RZ ;  /* 0x0000009a030c7224 */ /* 0x000fce00078e02ff */
.L_x_153:
[----:B------:R-:W-:Y:S05]  /*3f70*/  BSYNC B1 ;  /* 0x0000000000017941 */ /* 0x000fea0003800000 */
.L_x_152:
        /* <DEDUP_REMOVED lines=11> */
.L_x_155:
[----:B------:R-:W-:Y:S05]  /*4030*/  BSYNC B1 ;  /* 0x0000000000017941 */ /* 0x000fea0003800000 */
.L_x_154:
[----:B-1----:R-:W-:Y:S01]  /*4040*/  @!P4 IMAD R3, R86, R153, R12 ;  /* 0x000000995603c224 */ /* 0x002fe200078e020c */
[----:B------:R-:W-:Y:S04]  /*4050*/  BSSY B1, `(.L_x_156) ;  /* 0x0000006000017945 */ /* 0x000fe80003800000 */
[----:B------:R1:W-:Y:S01]  /*4060*/  @!P4 STG.E.U8 desc[UR36][R6.64+0x78], R3 ;  /* 0x000078030600c986 */ /* 0x0003e2000c101124 */
[----:B------:R-:W-:Y:S05]  /*4070*/  @P3 BRA `(.L_x_157) ;  /* 0x00000000000c3947 */ /* 0x000fea0003800000 */
[----:B--2---:R-:W1:Y:S02]  /*4080*/  LDG.E.U8 R155, desc[UR36][R10.64+0x79] ;  /* 0x000079240a9b7981 */ /* 0x004e64000c1e1100 */
[----:B-1----:R-:W-:-:S05]  /*4090*/  PRMT R3, R155, 0x8880, RZ ;  /* 0x000088809b037816 */ /* 0x002fca00000000ff */
[----:B------:R-:W-:-:S07]  /*40a0*/  IMAD R12, R3, R154, RZ ;  /* 0x0000009a030c7224 */ /* 0x000fce00078e02ff */
.L_x_157:
[----:B------:R-:W-:Y:S05]  /*40b0*/  BSYNC B1 ;  /* 0x0000000000017941 */ /* 0x000fea0003800000 */
.L_x_156:
[----:B------:R-:W-:Y:S01]  /*40c0*/  @!P3 IMAD R87, R87, R153, R12 ;  /* 0x000000995757b224 */ /* 0x000fe200078e020c */
[----:B------:R-:W-:Y:S04]  /*40d0*/  BSSY B1, `(.L_x_158) ;  /* 0x0000006000017945 */ /* 0x000fe80003800000 */
[----:B------:R0:W-:Y:S01]  /*40e0*/  @!P3 STG.E.U8 desc[UR36][R6.64+0x79], R87 ;  /* 0x000079570600b986 */ /* 0x0001e2000c101124 */
[----:B------:R-:W-:Y:S05]  /*40f0*/  @P5 BRA `(.L_x_159) ;  /* 0x00000000000c5947 */ /* 0x000fea0003800000 */
[----:B--2---:R-:W1:Y:S02]  /*4100*/  LDG.E.U8 R155, desc[UR36][R8.64+0x80] ;  /* 0x00008024089b7981 */ /* 0x004e64000c1e1100 */
[----:B-1----:R-:W-:-:S05]  /*4110*/  PRMT R3, R155, 0x8880, RZ ;  /* 0x000088809b037816 */ /* 0x002fca00000000ff */
[----:B------:R-:W-:-:S07]  /*4120*/  IMAD R12, R3, R154, RZ ;  /* 0x0000009a030c7224 */ /* 0x000fce00078e02ff */
.L_x_159:
[----:B------:R-:W-:Y:S05]  /*4130*/  BSYNC B1 ;  /* 0x0000000000017941 */ /* 0x000fea0003800000 */
.L_x_158:
[----:B-1----:R-:W-:Y:S01]  /*4140*/  @!P5 IMAD R3, R88, R153, R12 ;  /* 0x000000995803d224 */ /* 0x002fe200078e020c */
[----:B------:R-:W-:Y:S04]  /*4150*/  BSSY B1, `(.L_x_160) ;  /* 0x0000006000017945 */ /* 0x000fe80003800000 */
[----:B------:R1:W-:Y:S01]  /*4160*/  @!P5 STG.E.U8 desc[UR36][R4.64+0x80], R3 ;  /* 0x000080030400d986 */ /* 0x0003e2000c101124 */
[----:B------:R-:W-:Y:S05]  /*4170*/  @P2 BRA `(.L_x_161) ;  /* 0x00000000000c2947 */ /* 0x000fea0003800000 */
[----:B--2---:R-:W1:Y:S02]  /*4180*/  LDG.E.U8 R155, desc[UR36][R8.64+0x81] ;  /* 0x00008124089b7981 */ /* 0x004e64000c1e1100 */
[----:B-1----:R-:W-:-:S05]  /*4190*/  PRMT R3, R155, 0x8880, RZ ;  /* 0x000088809b037816 */ /* 0x002fca00000000ff */
[----:B------:R-:W-:-:S07]  /*41a0*/  IMAD R12, R3, R154, RZ ;  /* 0x0000009a030c7224 */ /* 0x000fce00078e02ff */
.L_x_161:
[----:B------:R-:W-:Y:S05]  /*41b0*/  BSYNC B1 ;  /* 0x0000000000017941 */ /* 0x000fea0003800000 */
.L_x_160:
        /* <DEDUP_REMOVED lines=11> */
.L_x_163:
[----:B------:R-:W-:Y:S05]  /*4270*/  BSYNC B1 ;  /* 0x0000000000017941 */ /* 0x000fea0003800000 */
.L_x_162:
[----:B-1----:R-:W-:Y:S01]  /*4280*/  @!P4 IMAD R3, R90, R153, R12 ;  /* 0x000000995a03c224 */ /* 0x002fe200078e020c */
[----:B------:R-:W-:Y:S04]  /*4290*/  BSSY B1, `(.L_x_164) ;  /* 0x0000006000017945 */ /* 0x000fe80003800000 */
[----:B------:R1:W-:Y:S01]  /*42a0*/  @!P4 STG.E.U8 desc[UR36][R6.64+0x80], R3 ;  /* 0x000080030600c986 */ /* 0x0003e2000c101124 */
[----:B------:R-:W-:Y:S05]  /*42b0*/  @P3 BRA `(.L_x_165) ;  /* 0x00000000000c3947 */ /* 0x000fea0003800000 */
[----:B--2---:R-:W1:Y:S02]  /*42c0*/  LDG.E.U8 R155, desc[UR36][R10.64+0x81] ;  /* 0x000081240a9b7981 */ /* 0x004e64000c1e1100 */
[----:B-1----:R-:W-:-:S05]  /*42d0*/  PRMT R3, R155, 0x8880, RZ ;  /* 0x000088809b037816 */ /* 0x002fca00000000ff */
[----:B------:R-:W-:-:S07]  /*42e0*/  IMAD R12, R3, R154, RZ ;  /* 0x0000009a030c7224 */ /* 0x000fce00078e02ff */
.L_x_165:
[----:B------:R-:W-:Y:S05]  /*42f0*/  BSYNC B1 ;  /* 0x0000000000017941 */ /* 0x000fea0003800000 */
.L_x_164:
[----:B------:R-:W-:Y:S01]  /*4300*/  @!P3 IMAD R91, R91, R153, R12 ;  /* 0x000000995b5bb224 */ /* 0x000fe200078e020c */
[----:B------:R-:W-:Y:S04]  /*4310*/  BSSY B1, `(.L_x_166) ;  /* 0x0000006000017945 */ /* 0x000fe80003800000 */
[----:B------:R0:W-:Y:S01]  /*4320*/  @!P3 STG.E.U8 desc[UR36][R6.64+0x81], R91 ;  /* 0x0000815b0600b986 */ /* 0x0001e2000c101124 */
[----:B------:R-:W-:Y:S05]  /*4330*/  @P5 BRA `(.L_x_167) ;  /* 0x00000000000c5947 */ /* 0x000fea0003800000 */
[----:B--2---:R-:W1:Y:S02]  /*4340*/  LDG.E.U8 R155, desc[UR36][R8.64+0x88] ;  /* 0x00008824089b7981 */ /* 0x004e64000c1e1100 */
[----:B-1----:R-:W-:-:S05]  /*4350*/  PRMT R3, R155, 0x8880, RZ ;  /* 0x000088809b037816 */ /* 0x002fca00000000ff */
[----:B------:R-:W-:-:S07]  /*4360*/  IMAD R12, R3, R154, RZ ;  /* 0x0000009a030c7224 */ /* 0x000fce00078e02ff */
.L_x_167:
[----:B------:R-:W-:Y:S05]  /*4370*/  BSYNC B1 ;  /* 0x0000000000017941 */ /* 0x000fea0003800000 */
.L_x_166:
[----:B-1----:R-:W-:Y:S01]  /*4380*/  @!P5 IMAD R3, R92, R153, R12 ;  /* 0x000000995c03d224 */ /* 0x002fe200078e020c */
[----:B------:R-:W-:Y:S04]  /*4390*/  BSSY B1, `(.L_x_168) ;  /* 0x0000006000017945 */ /* 0x000fe80003800000 */
[----:B------:R1:W-:Y:S01]  /*43a0*/  @!P5 STG.E.U8 desc[UR36][R4.64+0x88], R3 ;  /* 0x000088030400d986 */ /* 0x0003e2000c101124 */
[----:B------:R-:W-:Y:S05]  /*43b0*/  @P2 BRA `(.L_x_169) ;  /* 0x00000000000c2947 */ /* 0x000fea0003800000 */
[----:B--2---:R-:W1:Y:S02]  /*43c0*/  LDG.E.U8 R155, desc[UR36][R8.64+0x89] ;  /* 0x00008924089b7981 */ /* 0x004e64000c1e1100 */
[----:B-1----:R-:W-:-:S05]  /*43d0*/  PRMT R3, R155, 0x8880, RZ ;  /* 0x000088809b037816 */ /* 0x002fca00000000ff */
[----:B------:R-:W-:-:S07]  /*43e0*/  IMAD R12, R3, R154, RZ ;  /* 0x0000009a030c7224 */ /* 0x000fce00078e02ff */
.L_x_169:
[----:B------:R-:W-:Y:S05]  /*43f0*/  BSYNC B1 ;  /* 0x0000000000017941 */ /* 0x000fea0003800000 */
.L_x_168:
        /* <DEDUP_REMOVED lines=11> */
.L_x_171:
[----:B------:R-:W-:Y:S05]  /*44b0*/  BSYNC B1 ;  /* 0x0000000000017941 */ /* 0x000fea0003800000 */
.L_x_170:
[----:B-1----:R-:W-:Y:S01]  /*44c0*/  @!P4 IMAD R3, R94, R153, R12 ;  /* 0x000000995e03c224 */ /* 0x002fe200078e020c */
[----:B------:R-:W-:Y:S04]  /*44d0*/  BSSY B1, `(.L_x_172) ;  /* 0x0000006000017945 */ /* 0x000fe80003800000 */
[----:B------:R1:W-:Y:S01]  /*44e0*/  @!P4 STG.E.U8 desc[UR36][R6.64+0x88], R3 ;  /* 0x000088030600c986 */ /* 0x0003e2000c101124 */
[----:B------:R-:W-:Y:S05]  /*44f0*/  @P3 BRA `(.L_x_173) ;  /* 0x00000000000c3947 */ /* 0x000fea0003800000 */
[----:B--2---:R-:W1:Y:S02]  /*4500*/  LDG.E.U8 R155, desc[UR36][R10.64+0x89] ;  /* 0x000089240a9b7981 */ /* 0x004e64000c1e1100 */
[----:B-1----:R-:W-:-:S05]  /*4510*/  PRMT R3, R155, 0x8880, RZ ;  /* 0x000088809b037816 */ /* 0x002fca00000000ff */
[----:B------:R-:W-:-:S07]  /*4520*/  IMAD R12, R3, R154, RZ ;  /* 0x0000009a030c7224 */ /* 0x000fce00078e02ff */
.L_x_173:
[----:B------:R-:W-:Y:S05]  /*4530*/  BSYNC B1 ;  /* 0x0000000000017941 */ /* 0x000fea0003800000 */
.L_x_172:
[----:B------:R-:W-:Y:S01]  /*4540*/  @!P3 IMAD R95, R95, R153, R12 ;  /* 0x000000995f5fb224 */ /* 0x000fe200078e020c */
[----:B------:R-:W-:Y:S04]  /*4550*/  BSSY B1, `(.L_x_174) ;  /* 0x0000006000017945 */ /* 0x000fe80003800000 */
[----:B------:R0:W-:Y:S01]  /*4560*/  @!P3 STG.E.U8 desc[UR36][R6.64+0x89], R95 ;  /* 0x0000895f0600b986 */ /* 0x0001e2000c101124 */
[----:B------:R-:W-:Y:S05]  /*4570*/  @P5 BRA `(.L_x_175) ;  /* 0x00000000000c5947 */ /* 0x000fea0003800000 */
[----:B--2---:R-:W1:Y:S02]  /*4580*/  LDG.E.U8 R155, desc[UR36][R8.64+0x90] ;  /* 0x00009024089b7981 */ /* 0x004e64000c1e1100 */
[----:B-1----:R-:W-:-:S05]  /*4590*/  PRMT R3, R155, 0x8880, RZ ;  /* 0x000088809b037816 */ /* 0x002fca00000000ff */
[----:B------:R-:W-:-:S07]  /*45a0*/  IMAD R12, R3, R154, RZ ;  /* 0x0000009a030c7224 */ /* 0x000fce00078e02ff */
.L_x_175:
[----:B------:R-:W-:Y:S05]  /*45b0*/  BSYNC B1 ;  /* 0x0000000000017941 */ /* 0x000fea0003800000 */
.L_x_174:
[----:B-1----:R-:W-:Y:S01]  /*45c0*/  @!P5 IMAD R3, R96, R153, R12 ;  /* 0x000000996003d224 */ /* 0x002fe200078e020c */
[----:B------:R-:W-:Y:S04]  /*45d0*/  BSSY B1, `(.L_x_176) ;  /* 0x0000006000017945 */ /* 0x000fe80003800000 */
[----:B------:R1:W-:Y:S01]  /*45e0*/  @!P5 STG.E.U8 desc[UR36][R4.64+0x90], R3 ;  /* 0x000090030400d986 */ /* 0x0003e2000c101124 */
[----:B------:R-:W-:Y:S05]  /*45f0*/  @P2 BRA `(.L_x_177) ;  /* 0x00000000000c2947 */ /* 0x000fea0003800000 */
[----:B--2---:R-:W1:Y:S02]  /*4600*/  LDG.E.U8 R155, desc[UR36][R8.64+0x91] ;  /* 0x00009124089b7981 */ /* 0x004e64000c1e1100 */
[----:B-1----:R-:W-:-:S05]  /*4610*/  PRMT R3, R155, 0x8880, RZ ;  /* 0x000088809b037816 */ /* 0x002fca00000000ff */
[----:B------:R-:W-:-:S07]  /*4620*/  IMAD R12, R3, R154, RZ ;  /* 0x0000009a030c7224 */ /* 0x000fce00078e02ff */
.L_x_177:
[----:B------:R-:W-:Y:S05]  /*4630*/  BSYNC B1 ;  /* 0x0000000000017941 */ /* 0x000fea0003800000 */
.L_x_176:
        /* <DEDUP_REMOVED lines=11> */
.L_x_179:
[----:B------:R-:W-:Y:S05]  /*46f0*/  BSYNC B1 ;  /* 0x0000000000017941 */ /* 0x000fea0003800000 */
.L_x_178:
[----:B-1----:R-:W-:Y:S01]  /*4700*/  @!P4 IMAD R3, R98, R153, R12 ;  /* 0x000000996203c224 */ /* 0x002fe200078e020c */
[----:B------:R-:W-:Y:S04]  /*4710*/  BSSY B1, `(.L_x_180) ;  /* 0x0000006000017945 */ /* 0x000fe80003800000 */
[----:B------:R1:W-:Y:S01]  /*4720*/  @!P4 STG.E.U8 desc[UR36][R6.64+0x90], R3 ;  /* 0x000090030600c986 */ /* 0x0003e2000c101124 */
[----:B------:R-:W-:Y:S05]  /*4730*/  @P3 BRA `(.L_x_181) ;  /* 0x00000000000c3947 */ /* 0x000fea0003800000 */
[----:B--2---:R-:W1:Y:S02]  /*4740*/  LDG.E.U8 R155, desc[UR36][R10.64+0x91] ;  /* 0x000091240a9b7981 */ /* 0x004e64000c1e1100 */
[----:B-1----:R-:W-:-:S05]  /*4750*/  PRMT R3, R155, 0x8880, RZ ;  /* 0x000088809b037816 */ /* 0x002fca00000000ff */
[----:B------:R-:W-:-:S07]  /*4760*/  IMAD R12, R3, R154, RZ ;  /* 0x0000009a030c7224 */ /* 0x000fce00078e02ff */
.L_x_181:
[----:B------:R-:W-:Y:S05]  /*4770*/  BSYNC B1 ;  /* 0x0000000000017941 */ /* 0x000fea0003800000 */
.L_x_180:
[----:B------:R-:W-:Y:S01]  /*4780*/  @!P3 IMAD R99, R99, R153, R12 ;  /* 0x000000996363b224 */ /* 0x000fe200078e020c */
[----:B------:R-:W-:Y:S04]  /*4790*/  BSSY B1, `(.L_x_182) ;  /* 0x0000006000017945 */ /* 0x000fe80003800000 */
[----:B------:R0:W-:Y:S01]  /*47a0*/  @!P3 STG.E.U8 desc[UR36][R6.64+0x91], R99 ;  /* 0x000091630600b986 */ /* 0x0001e2000c101124 */
[----:B------:R-:W-:Y:S05]  /*47b0*/  @P5 BRA `(.L_x_183) ;  /* 0x00000000000c5947 */ /* 0x000fea0003800000 */
[----:B--2---:R-:W1:Y:S02]  /*47c0*/  LDG.E.U8 R155, desc[UR36][R8.64+0x98] ;  /* 0x00009824089b7981 */ /* 0x004e64000c1e1100 */
[----:B-1----:R-:W-:-:S05]  /*47d0*/  PRMT R3, R155, 0x8880, RZ ;  /* 0x000088809b037816 */ /* 0x002fca00000000ff */
[----:B------:R-:W-:-:S07]  /*47e0*/  IMAD R12, R3, R154, RZ ;  /* 0x0000009a030c7224 */ /* 0x000fce00078e02ff */
.L_x_183:
[----:B------:R-:W-:Y:S05]  /*47f0*/  BSYNC B1 ;  /* 0x0000000000017941 */ /* 0x000fea0003800000 */
.L_x_182:
[----:B-1----:R-:W-:Y:S01]  /*4800*/  @!P5 IMAD R3, R100, R153, R12 ;  /* 0x000000996403d224 */ /* 0x002fe200078e020c */
[----:B------:R-:W-:Y:S04]  /*4810*/  BSSY B1, `(.L_x_184) ;  /* 0x0000006000017945 */ /* 0x000fe80003800000 */
[----:B------:R1:W-:Y:S01]  /*4820*/  @!P5 STG.E.U8 desc[UR36][R4.64+0x98], R3 ;  /* 0x000098030400d986 */ /* 0x0003e2000c101124 */
[----:B------:R-:W-:Y:S05]  /*4830*/  @P2 BRA `(.L_x_185) ;  /* 0x00000000000c2947 */ /* 0x000fea0003800000 */
[----:B--2---:R-:W1:Y:S02]  /*4840*/  LDG.E.U8 R155, desc[UR36][R8.64+0x99] ;  /* 0x00009924089b7981 */ /* 0x004e64000c1e1100 */
[----:B-1----:R-:W-:-:S05]  /*4850*/  PRMT R3, R155, 0x8880, RZ ;  /* 0x000088809b037816 */ /* 0x002fca00000000ff */
[----:B------:R-:W-:-:S07]  /*4860*/  IMAD R12, R3, R154, RZ ;  /* 0x0000009a030c7224 */ /* 0x000fce00078e02ff */
.L_x_185:
[----:B------:R-:W-:Y:S05]  /*4870*/  BSYNC B1 ;  /* 0x0000000000017941 */ /* 0x000fea0003800000 */
.L_x_184:
        /* <DEDUP_REMOVED lines=11> */
.L_x_187:
[----:B------:R-:W-:Y:S05]  /*4930*/  BSYNC B1 ;  /* 0x0000000000017941 */ /* 0x000fea0003800000 */
.L_x_186:
[----:B-1----:R-:W-:Y:S01]  /*4940*/  @!P4 IMAD R3, R102, R153, R12 ;  /* 0x000000996603c224 */ /* 0x002fe200078e020c */
[----:B------:R-:W-:Y:S04]  /*4950*/  BSSY B1, `(.L_x_188) ;  /* 0x0000006000017945 */ /* 0x000fe80003800000 */
[----:B------:R1:W-:Y:S01]  /*4960*/  @!P4 STG.E.U8 desc[UR36][R6.64+0x98], R3 ;  /* 0x000098030600c986 */ /* 0x0003e2000c101124 */
[----:B------:R-:W-:Y:S05]  /*4970*/  @P3 BRA `(.L_x_189) ;  /* 0x00000000000c3947 */ /* 0x000fea0003800000 */
[----:B--2---:R-:W1:Y:S02]  /*4980*/  LDG.E.U8 R155, desc[UR36][R10.64+0x99] ;  /* 0x000099240a9b7981 */ /* 0x004e64000c1e1100 */
[----:B-1----:R-:W-:-:S05]  /*4990*/  PRMT R3, R155, 0x8880, RZ ;  /* 0x000088809b037816 */ /* 0x002fca00000000ff */
[----:B------:R-:W-:-:S07]  /*49a0*/  IMAD R12, R3, R154, RZ ;  /* 0x0000009a030c7224 */ /* 0x000fce00078e02ff */
.L_x_189:
[----:B------:R-:W-:Y:S05]  /*49b0*/  BSYNC B1 ;  /* 0x0000000000017941 */ /* 0x000fea0003800000 */
.L_x_188:
[----:B------:R-:W-:Y:S01]  /*49c0*/  @!P3 IMAD R103, R103, R153, R12 ;  /* 0x000000996767b224 */ /* 0x000fe200078e020c */
[----:B------:R-:W-:Y:S04]  /*49d0*/  BSSY B1, `(.L_x_190) ;  /* 0x0000006000017945 */ /* 0x000fe80003800000 */
[----:B------:R0:W-:Y:S01]  /*49e0*/  @!P3 STG.E.U8 desc[UR36][R6.64+0x99], R103 ;  /* 0x000099670600b986 */ /* 0x0001e2000c101124 */
[----:B------:R-:W-:Y:S05]  /*49f0*/  @P5 BRA `(.L_x_191) ;  /* 0x00000000000c5947 */ /* 0x000fea0003800000 */
[----:B--2---:R-:W1:Y:S02]  /*4a00*/  LDG.E.U8 R155, desc[UR36][R8.64+0xa0] ;  /* 0x0000a024089b7981 */ /* 0x004e64000c1e1100 */
[----:B-1----:R-:W-:-:S05]  /*4a10*/  PRMT R3, R155, 0x8880, RZ ;  /* 0x000088809b037816 */ /* 0x002fca00000000ff */
[----:B------:R-:W-:-:S07]  /*4a20*/  IMAD R12, R3, R154, RZ ;  /* 0x0000009a030c7224 */ /* 0x000fce00078e02ff */
.L_x_191:
[----:B------:R-:W-:Y:S05]  /*4a30*/  BSYNC B1 ;  /* 0x0000000000017941 */ /* 0x000fea0003800000 */
.L_x_190:
[----:B-1----:R-:W-:Y:S01]  /*4a40*/  @!P5 IMAD R3, R104, R153, R12 ;  /* 0x000000996803d224 */ /* 0x002fe200078e020c */
[----:B------:R-:W-:Y:S04]  /*4a50*/  BSSY B1, `(.L_x_192) ;  /* 0x0000006000017945 */ /* 0x000fe80003800000 */
[----:B------:R1:W-:Y:S01]  /*4a60*/  @!P5 STG.E.U8 desc[UR36][R4.64+0xa0], R3 ;  /* 0x0000a0030400d986 */ /* 0x0003e2000c101124 */
[----:B------:R-:W-:Y:S05]  /*4a70*/  @P2 BRA `(.L_x_193) ;  /* 0x00000000000c2947 */ /* 0x000fea0003800000 */
[----:B--2---:R-:W1:Y:S02]  /*4a80*/  LDG.E.U8 R155, desc[UR36][R8.64+0xa1] ;  /* 0x0000a124089b7981 */ /* 0x004e64000c1e1100 */
[----:B-1----:R-:W-:-:S05]  /*4a90*/  PRMT R3, R155, 0x8880, RZ ;  /* 0x000088809b037816 */ /* 0x002fca00000000ff */
[----:B------:R-:W-:-:S07]  /*4aa0*/  IMAD R12, R3, R154, RZ ;  /* 0x0000009a030c7224 */ /* 0x000fce00078e02ff */
.L_x_193:
[----:B------:R-:W-:Y:S05]  /*4ab0*/  BSYNC B1 ;  /* 0x0000000000017941 */ /* 0x000fea0003800000 */
.L_x_192:
        /* <DEDUP_REMOVED lines=11> */
.L_x_195:
[----:B------:R-:W-:Y:S05]  /*4b70*/  BSYNC B1 ;  /* 0x0000000000017941 */ /* 0x000fea0003800000 */
.L_x_194:
[----:B-1----:R-:W-:Y:S01]  /*4b80*/  @!P4 IMAD R3, R106, R153, R12 ;  /* 0x000000996a03c224 */ /* 0x002fe200078e020c */
[----:B------:R-:W-:Y:S04]  /*4b90*/  BSSY B1, `(.L_x_196) ;  /* 0x0000006000017945 */ /* 0x000fe80003800000 */
[----:B------:R1:W-:Y:S01]  /*4ba0*/  @!P4 STG.E.U8 desc[UR36][R6.64+0xa0], R3 ;  /* 0x0000a0030600c986 */ /* 0x0003e2000c101124 */
[----:B------:R-:W-:Y:S05]  /*4bb0*/  @P3 BRA `(.L_x_197) ;  /* 0x00000000000c3947 */ /* 0x000fea0003800000 */
[----:B--2---:R-:W1:Y:S02]  /*4bc0*/  LDG.E.U8 R155, desc[UR36][R10.64+0xa1] ;  /* 0x0000a1240a9b7981 */ /* 0x004e64000c1e1100 */
[----:B-1----:R-:W-:-:S05]  /*4bd0*/  PRMT R3, R155, 0x8880, RZ ;  /* 0x000088809b037816 */ /* 0x002fca00000000ff */
[----:B------:R-:W-:-:S07]  /*4be0*/  IMAD R12, R3, R154, RZ ;  /* 0x0000009a030c7224 */ /* 0x000fce00078e02ff */
.L_x_197:
[----:B------:R-:W-:Y:S05]  /*4bf0*/  BSYNC B1 ;  /* 0x0000000000017941 */ /* 0x000fea0003800000 */
.L_x_196:
[----:B------:R-:W-:Y:S01]  /*4c00*/  @!P3 IMAD R107, R107, R153, R12 ;  /* 0x000000996b6bb224 */ /* 0x000fe200078e020c */
[----:B------:R-:W-:Y:S04]  /*4c10*/  BSSY B1, `(.L_x_198) ;  /* 0x0000006000017945 */ /* 0x000fe80003800000 */
[----:B------:R0:W-:Y:S01]  /*4c20*/  @!P3 STG.E.U8 desc[UR36][R6.64+0xa1], R107 ;  /* 0x0000a16b0600b986 */ /* 0x0001e2000c101124 */
[----:B------:R-:W-:Y:S05]  /*4c30*/  @P5 BRA `(.L_x_199) ;  /* 0x00000000000c5947 */ /* 0x000fea0003800000 */
[----:B--2---:R-:W1:Y:S02]  /*4c40*/  LDG.E.U8 R155, desc[UR36][R8.64+0xa8] ;  /* 0x0000a824089b7981 */ /* 0x004e64000c1e1100 */
[----:B-1----:R-:W-:-:S05]  /*4c50*/  PRMT R3, R155, 0x8880, RZ ;  /* 0x000088809b037816 */ /* 0x002fca00000000ff */
[----:B------:R-:W-:-:S07]  /*4c60*/  IMAD R12, R3, R154, RZ ;  /* 0x0000009a030c7224 */ /* 0x000fce00078e02ff */
.L_x_199:
[----:B------:R-:W-:Y:S05]  /*4c70*/  BSYNC B1 ;  /* 0x0000000000017941 */ /* 0x000fea0003800000 */
.L_x_198:
[----:B-1----:R-:W-:Y:S01]  /*4c80*/  @!P5 IMAD R3, R108, R153, R12 ;  /* 0x000000996c03d224 */ /* 0x002fe200078e020c */
[----:B------:R-:W-:Y:S04]  /*4c90*/  BSSY B1, `(.L_x_200) ;  /* 0x0000006000017945 */ /* 0x000fe80003800000 */
[----:B------:R1:W-:Y:S01]  /*4ca0*/  @!P5 STG.E.U8 desc[UR36][R4.64+0xa8], R3 ;  /* 0x0000a8030400d986 */ /* 0x0003e2000c101124 */
[----:B------:R-:W-:Y:S05]  /*4cb0*/  @P2 BRA `(.L_x_201) ;  /* 0x00000000000c2947 */ /* 0x000fea0003800000 */
[----:B--2---:R-:W1:Y:S02]  /*4cc0*/  LDG.E.U8 R155, desc[UR36][R8.64+0xa9] ;  /* 0x0000a924089b7981 */ /* 0x004e64000c1e1100 */
[----:B-1----:R-:W-:-:S05]  /*4cd0*/  PRMT R3, R155, 0x8880, RZ ;  /* 0x000088809b037816 */ /* 0x002fca00000000ff */
[----:B------:R-:W-:-:S07]  /*4ce0*/  IMAD R12, R3, R154, RZ ;  /* 0x0000009a030c7224 */ /* 0x000fce00078e02ff */
.L_x_201:
[----:B------:R-:W-:Y:S05]  /*4cf0*/  BSYNC B1 ;  /* 0x0000000000017941 */ /* 0x000fea0003800000 */
.L_x_200:
        /* <DEDUP_REMOVED lines=11> */
.L_x_203:
[----:B------:R-:W-:Y:S05]  /*4db0*/  BSYNC B1 ;  /* 0x0000000000017941 */ /* 0x000fea0003800000 */
.L_x_202:
[----:B-1----:R-:W-:Y:S01]  /*4dc0*/  @!P4 IMAD R3, R110, R153, R12 ;  /* 0x000000996e03c224 */ /* 0x002fe200078e020c */
[----:B------:R-:W-:Y:S04]  /*4dd0*/  BSSY B1, `(.L_x_204) ;  /* 0x0000006000017945 */ /* 0x000fe80003800000 */
[----:B------:R1:W-:Y:S01]  /*4de0*/  @!P4 STG.E.U8 desc[UR36][R6.64+0xa8], R3 ;  /* 0x0000a8030600c986 */ /* 0x0003e2000c101124 */
[----:B------:R-:W-:Y:S05]  /*4df0*/  @P3 BRA `(.L_x_205) ;  /* 0x00000000000c3947 */ /* 0x000fea0003800000 */
[----:B--2---:R-:W1:Y:S02]  /*4e00*/  LDG.E.U8 R155, desc[UR36][R10.64+0xa9] ;  /* 0x0000a9240a9b7981 */ /* 0x004e64000c1e1100 */
[----:B-1----:R-:W-:-:S05]  /*4e10*/  PRMT R3, R155, 0x8880, RZ ;  /* 0x000088809b037816 */ /* 0x002fca00000000ff */
[----:B------:R-:W-:-:S07]  /*4e20*/  IMAD R12, R3, R154, RZ ;  /* 0x0000009a030c7224 */ /* 0x000fce00078e02ff */
.L_x_205:
[----:B------:R-:W-:Y:S05]  /*4e30*/  BSYNC B1 ;  /* 0x0000000000017941 */ /* 0x000fea0003800000 */
.L_x_204:
[----:B------:R-:W-:Y:S01]  /*4e40*/  @!P3 IMAD R111, R111, R153, R12 ;  /* 0x000000996f6fb224 */ /* 0x000fe200078e020c */
[----:B------:R-:W-:Y:S04]  /*4e50*/  BSSY B1, `(.L_x_206) ;  /* 0x0000006000017945 */ /* 0x000fe80003800000 */
[----:B------:R0:W-:Y:S01]  /*4e60*/  @!P3 STG.E.U8 desc[UR36][R6.64+0xa9], R111 ;  /* 0x0000a96f0600b986 */ /* 0x0001e2000c101124 */
[----:B------:R-:W-:Y:S05]  /*4e70*/  @P5 BRA `(.L_x_207) ;  /* 0x00000000000c5947 */ /* 0x000fea0003800000 */
[----:B--2---:R-:W1:Y:S02]  /*4e80*/  LDG.E.U8 R155, desc[UR36][R8.64+0xb0] ;  /* 0x0000b024089b7981 */ /* 0x004e64000c1e1100 */
[----:B-1----:R-:W-:-:S05]  /*4e90*/  PRMT R3, R155, 0x8880, RZ ;  /* 0x000088809b037816 */ /* 0x002fca00000000ff */
[----:B------:R-:W-:-:S07]  /*4ea0*/  IMAD R12, R3, R154, RZ ;  /* 0x0000009a030c7224 */ /* 0x000fce00078e02ff */
.L_x_207:
[----:B------:R-:W-:Y:S05]  /*4eb0*/  BSYNC B1 ;  /* 0x0000000000017941 */ /* 0x000fea0003800000 */
.L_x_206:
[----:B-1----:R-:W-:Y:S01]  /*4ec0*/  @!P5 IMAD R3, R112, R153, R12 ;  /* 0x000000997003d224 */ /* 0x002fe200078e020c */
[----:B------:R-:W-:Y:S04]  /*4ed0*/  BSSY B1, `(.L_x_208) ;  /* 0x0000006000017945 */ /* 0x000fe80003800000 */
[----:B------:R1:W-:Y:S01]  /*4ee0*/  @!P5 STG.E.U8 desc[UR36][R4.64+0xb0], R3 ;  /* 0x0000b0030400d986 */ /* 0x0003e2000c101124 */
[----:B------:R-:W-:Y:S05]  /*4ef0*/  @P2 BRA `(.L_x_209) ;  /* 0x00000000000c2947 */ /* 0x000fea0003800000 */
[----:B--2---:R-:W1:Y:S02]  /*4f00*/  LDG.E.U8 R155, desc[UR36][R8.64+0xb1] ;  /* 0x0000b124089b7981 */ /* 0x004e64000c1e1100 */
[----:B-1----:R-:W-:-:S05]  /*4f10*/  PRMT R3, R155, 0x8880, RZ ;  /* 0x000088809b037816 */ /* 0x002fca00000000ff */
[----:B------:R-:W-:-:S07]  /*4f20*/  IMAD R12, R3, R154, RZ ;  /* 0x0000009a030c7224 */ /* 0x000fce00078e02ff */
.L_x_209:
[----:B------:R-:W-:Y:S05]  /*4f30*/  BSYNC B1 ;  /* 0x0000000000017941 */ /* 0x000fea0003800000 */
.L_x_208:
        /* <DEDUP_REMOVED lines=11> */
.L_x_211:
[----:B------:R-:W-:Y:S05]  /*4ff0*/  BSYNC B1 ;  /* 0x0000000000017941 */ /* 0x000fea0003800000 */
.L_x_210:
[----:B-1----:R-:W-:Y:S01]  /*5000*/  @!P4 IMAD R3, R114, R153, R12 ;  /* 0x000000997203c224 */ /* 0x002fe200078e020c */
[----:B------:R-:W-:Y:S04]  /*5010*/  BSSY B1, `(.L_x_212) ;  /* 0x0000006000017945 */ /* 0x000fe80003800000 */
[----:B------:R1:W-:Y:S01]  /*5020*/  @!P4 STG.E.U8 desc[UR36][R6.64+0xb0], R3 ;  /* 0x0000b0030600c986 */ /* 0x0003e2000c101124 */
[----:B------:R-:W-:Y:S05]  /*5030*/  @P3 BRA `(.L_x_213) ;  /* 0x00000000000c3947 */ /* 0x000fea0003800000 */
[----:B--2---:R-:W1:Y:S02]  /*5040*/  LDG.E.U8 R155, desc[UR36][R10.64+0xb1] ;  /* 0x0000b1240a9b7981 */ /* 0x004e64000c1e1100 */
[----:B-1----:R-:W-:-:S05]  /*5050*/  PRMT R3, R155, 0x8880, RZ ;  /* 0x000088809b037816 */ /* 0x002fca00000000ff */
[----:B------:R-:W-:-:S07]  /*5060*/  IMAD R12, R3, R154, RZ ;  /* 0x0000009a030c7224 */ /* 0x000fce00078e02ff */
.L_x_213:
[----:B------:R-:W-:Y:S05]  /*5070*/  BSYNC B1 ;  /* 0x0000000000017941 */ /* 0x000fea0003800000 */
.L_x_212:
[----:B------:R-:W-:Y:S01]  /*5080*/  @!P3 IMAD R115, R115, R153, R12 ;  /* 0x000000997373b224 */ /* 0x000fe200078e020c */
[----:B------:R-:W-:Y:S04]  /*5090*/  BSSY B1, `(.L_x_214) ;  /* 0x0000006000017945 */ /* 0x000fe80003800000 */
[----:B------:R0:W-:Y:S01]  /*50a0*/  @!P3 STG.E.U8 desc[UR36][R6.64+0xb1], R115 ;  /* 0x0000b1730600b986 */ /* 0x0001e2000c101124 */
[----:B------:R-:W-:Y:S05]  /*50b0*/  @P5 BRA `(.L_x_215) ;  /* 0x00000000000c5947 */ /* 0x000fea0003800000 */
[----:B--2---:R-:W1:Y:S02]  /*50c0*/  LDG.E.U8 R155, desc[UR36][R8.64+0xb8] ;  /* 0x0000b824089b7981 */ /* 0x004e64000c1e1100 */
[----:B-1----:R-:W-:-:S05]  /*50d0*/  PRMT R3, R155, 0x8880, RZ ;  /* 0x000088809b037816 */ /* 0x002fca00000000ff */
[----:B------:R-:W-:-:S07]  /*50e0*/  IMAD R12, R3, R154, RZ ;  /* 0x0000009a030c7224 */ /* 0x000fce00078e02ff */
.L_x_215:
[----:B------:R-:W-:Y:S05]  /*50f0*/  BSYNC B1 ;  /* 0x0000000000017941 */ /* 0x000fea0003800000 */
.L_x_214:
[----:B-1----:R-:W-:Y:S01]  /*5100*/  @!P5 IMAD R3, R116, R153, R12 ;  /* 0x000000997403d224 */ /* 0x002fe200078e020c */
[----:B------:R-:W-:Y:S04]  /*5110*/  BSSY B1, `(.L_x_216) ;  /* 0x0000006000017945 */ /* 0x000fe80003800000 */
[----:B------:R1:W-:Y:S01]  /*5120*/  @!P5 STG.E.U8 desc[UR36][R4.64+0xb8], R3 ;  /* 0x0000b8030400d986 */ /* 0x0003e2000c101124 */
[----:B------:R-:W-:Y:S05]  /*5130*/  @P2 BRA `(.L_x_217) ;  /* 0x00000000000c2947 */ /* 0x000fea0003800000 */
[----:B--2---:R-:W1:Y:S02]  /*5140*/  LDG.E.U8 R155, desc[UR36][R8.64+0xb9] ;  /* 0x0000b924089b7981 */ /* 0x004e64000c1e1100 */
[----:B-1----:R-:W-:-:S05]  /*5150*/  PRMT R3, R155, 0x8880, RZ ;  /* 0x000088809b037816 */ /* 0x002fca00000000ff */
[----:B------:R-:W-:-:S07]  /*5160*/  IMAD R12, R3, R154, RZ ;  /* 0x0000009a030c7224 */ /* 0x000fce00078e02ff */
.L_x_217:
[----:B------:R-:W-:Y:S05]  /*5170*/  BSYNC B1 ;  /* 0x0000000000017941 */ /* 0x000fea0003800000 */
.L_x_216:
        /* <DEDUP_REMOVED lines=11> */
.L_x_219:
[----:B------:R-:W-:Y:S05]  /*5230*/  BSYNC B1 ;  /* 0x0000000000017941 */ /* 0x000fea0003800000 */
.L_x_218:
[----:B-1----:R-:W-:Y:S01]  /*5240*/  @!P4 IMAD R3, R118, R153, R12 ;  /* 0x000000997603c224 */ /* 0x002fe200078e020c */
[----:B------:R-:W-:Y:S04]  /*5250*/  BSSY B1, `(.L_x_220) ;  /* 0x0000006000017945 */ /* 0x000fe80003800000 */
[----:B------:R1:W-:Y:S01]  /*5260*/  @!P4 STG.E.U8 desc[UR36][R6.64+0xb8], R3 ;  /* 0x0000b8030600c986 */ /* 0x0003e2000c101124 */
[----:B------:R-:W-:Y:S05]  /*5270*/  @P3 BRA `(.L_x_221) ;  /* 0x00000000000c3947 */ /* 0x000fea0003800000 */
[----:B--2---:R-:W1:Y:S02]  /*5280*/  LDG.E.U8 R155, desc[UR36][R10.64+0xb9] ;  /* 0x0000b9240a9b7981 */ /* 0x004e64000c1e1100 */
[----:B-1----:R-:W-:-:S05]  /*5290*/  PRMT R3, R155, 0x8880, RZ ;  /* 0x000088809b037816 */ /* 0x002fca00000000ff */
[----:B------:R-:W-:-:S07]  /*52a0*/  IMAD R12, R3, R154, RZ ;  /* 0x0000009a030c7224 */ /* 0x000fce00078e02ff */
.L_x_221:
[----:B------:R-:W-:Y:S05]  /*52b0*/  BSYNC B1 ;  /* 0x0000000000017941 */ /* 0x000fea0003800000 */
.L_x_220:
[----:B------:R-:W-:Y:S01]  /*52c0*/  @!P3 IMAD R119, R119, R153, R12 ;  /* 0x000000997777b224 */ /* 0x000fe200078e020c */
[----:B------:R-:W-:Y:S04]  /*52d0*/  BSSY B1, `(.L_x_222) ;  /* 0x0000006000017945 */ /* 0x000fe80003800000 */
[----:B------:R0:W-:Y:S01]  /*52e0*/  @!P3 STG.E.U8 desc[UR36][R6.64+0xb9], R119 ;  /* 0x0000b9770600b986 */ /* 0x0001e2000c101124 */
[----:B------:R-:W-:Y:S05]  /*52f0*/  @P5 BRA `(.L_x_223) ;  /* 0x00000000000c5947 */ /* 0x000fea0003800000 */
[----:B--2---:R-:W1:Y:S02]  /*5300*/  LDG.E.U8 R155, desc[UR36][R8.64+0xc0] ;  /* 0x0000c024089b7981 */ /* 0x004e64000c1e1100 */
[----:B-1----:R-:W-:-:S05]  /*5310*/  PRMT R3, R155, 0x8880, RZ ;  /* 0x000088809b037816 */ /* 0x002fca00000000ff */
[----:B------:R-:W-:-:S07]  /*5320*/  IMAD R12, R3, R154, RZ ;  /* 0x0000009a030c7224 */ /* 0x000fce00078e02ff */
.L_x_223:
[----:B------:R-:W-:Y:S05]  /*5330*/  BSYNC B1 ;  /* 0x0000000000017941 */ /* 0x000fea0003800000 */
.L_x_222:
[----:B-1----:R-:W-:Y:S01]  /*5340*/  @!P5 IMAD R3, R120, R153, R12 ;  /* 0x000000997803d224 */ /* 0x002fe200078e020c */
[----:B------:R-:W-:Y:S04]  /*5350*/  BSSY B1, `(.L_x_224) ;  /* 0x0000006000017945 */ /* 0x000fe80003800000 */
[----:B------:R1:W-:Y:S01]  /*5360*/  @!P5 STG.E.U8 desc[UR36][R4.64+0xc0], R3 ;  /* 0x0000c0030400d986 */ /* 0x0003e2000c101124 */
[----:B------:R-:W-:Y:S05]  /*5370*/  @P2 BRA `(.L_x_225) ;  /* 0x00000000000c2947 */ /* 0x000fea0003800000 */
[----:B--2---:R-:W1:Y:S02]  /*5380*/  LDG.E.U8 R155, desc[UR36][R8.64+0xc1] ;  /* 0x0000c124089b7981 */ /* 0x004e64000c1e1100 */
[----:B-1----:R-:W-:-:S05]  /*5390*/  PRMT R3, R155, 0x8880, RZ ;  /* 0x000088809b037816 */ /* 0x002fca00000000ff */
[----:B------:R-:W-:-:S07]  /*53a0*/  IMAD R12, R3, R154, RZ ;  /* 0x0000009a030c7224 */ /* 0x000fce00078e02ff */
.L_x_225:
[----:B------:R-:W-:Y:S05]  /*53b0*/  BSYNC B1 ;  /* 0x0000000000017941 */ /* 0x000fea0003800000 */
.L_x_224:
        /* <DEDUP_REMOVED lines=11> */
.L_x_227:
[----:B------:R-:W-:Y:S05]  /*5470*/  BSYNC B1 ;  /* 0x0000000000017941 */ /* 0x000fea0003800000 */
.L_x_226:
[----:B-1----:R-:W-:Y:S01]  /*5480*/  @!P4 IMAD R3, R122, R153, R12 ;  /* 0x000000997a03c224 */ /* 0x002fe200078e020c */
[----:B------:R-:W-:Y:S04]  /*5490*/  BSSY B1, `(.L_x_228) ;  /* 0x0000006000017945 */ /* 0x000fe80003800000 */
[----:B------:R1:W-:Y:S01]  /*54a0*/  @!P4 STG.E.U8 desc[UR36][R6.64+0xc0], R3 ;  /* 0x0000c0030600c986 */ /* 0x0003e2000c101124 */
[----:B------:R-:W-:Y:S05]  /*54b0*/  @P3 BRA `(.L_x_229) ;  /* 0x00000000000c3947 */ /* 0x000fea0003800000 */
[----:B--2---:R-:W1:Y:S02]  /*54c0*/  LDG.E.U8 R155, desc[UR36][R10.64+0xc1] ;  /* 0x0000c1240a9b7981 */ /* 0x004e64000c1e1100 */
[----:B-1----:R-:W-:-:S05]  /*54d0*/  PRMT R3, R155, 0x8880, RZ ;  /* 0x000088809b037816 */ /* 0x002fca00000000ff */
[----:B------:R-:W-:-:S07]  /*54e0*/  IMAD R12, R3, R154, RZ ;  /* 0x0000009a030c7224 */ /* 0x000fce00078e02ff */
.L_x_229:
[----:B------:R-:W-:Y:S05]  /*54f0*/  BSYNC B1 ;  /* 0x0000000000017941 */ /* 0x000fea0003800000 */
.L_x_228:
[----:B------:R-:W-:Y:S01]  /*5500*/  @!P3 IMAD R123, R123, R153, R12 ;  /* 0x000000997b7bb224 */ /* 0x000fe200078e020c */
[----:B------:R-:W-:Y:S04]  /*5510*/  BSSY B1, `(.L_x_230) ;  /* 0x0000006000017945 */ /* 0x000fe80003800000 */
[----:B------:R0:W-:Y:S01]  /*5520*/  @!P3 STG.E.U8 desc[UR36][R6.64+0xc1], R123 ;  /* 0x0000c17b0600b986 */ /* 0x0001e2000c101124 */
[----:B------:R-:W-:Y:S05]  /*5530*/  @P5 BRA `(.L_x_231) ;  /* 0x00000000000c5947 */ /* 0x000fea0003800000 */
[----:B--2---:R-:W1:Y:S02]  /*5540*/  LDG.E.U8 R155, desc[UR36][R8.64+0xc8] ;  /* 0x0000c824089b7981 */ /* 0x004e64000c1e1100 */
[----:B-1----:R-:W-:-:S05]  /*5550*/  PRMT R3, R155, 0x8880, RZ ;  /* 0x000088809b037816 */ /* 0x002fca00000000ff */
[----:B------:R-:W-:-:S07]  /*5560*/  IMAD R12, R3, R154, RZ ;  /* 0x0000009a030c7224 */ /* 0x000fce00078e02ff */
.L_x_231:
[----:B------:R-:W-:Y:S05]  /*5570*/  BSYNC B1 ;  /* 0x0000000000017941 */ /* 0x000fea0003800000 */
.L_x_230:
[----:B-1----:R-:W-:Y:S01]  /*5580*/  @!P5 IMAD R3, R124, R153, R12 ;  /* 0x000000997c03d224 */ /* 0x002fe200078e020c */
[----:B------:R-:W-:Y:S04]  /*5590*/  BSSY B1, `(.L_x_232) ;  /* 0x0000006000017945 */ /* 0x000fe80003800000 */
[----:B------:R1:W-:Y:S01]  /*55a0*/  @!P5 STG.E.U8 desc[UR36][R4.64+0xc8], R3 ;  /* 0x0000c8030400d986 */ /* 0x0003e2000c101124 */
[----:B------:R-:W-:Y:S05]  /*55b0*/  @P2 BRA `(.L_x_233) ;  /* 0x00000000000c2947 */ /* 0x000fea0003800000 */
[----:B--2---:R-:W1:Y:S02]  /*55c0*/  LDG.E.U8 R155, desc[UR36][R8.64+0xc9] ;  /* 0x0000c924089b7981 */ /* 0x004e64000c1e1100 */
[----:B-1----:R-:W-:-:S05]  /*55d0*/  PRMT R3, R155, 0x8880, RZ ;  /* 0x000088809b037816 */ /* 0x002fca00000000ff */
[----:B------:R-:W-:-:S07]  /*55e0*/  IMAD R12, R3, R154, RZ ;  /* 0x0000009a030c7224 */ /* 0x000fce00078e02ff */
.L_x_233:
[----:B------:R-:W-:Y:S05]  /*55f0*/  BSYNC B1 ;  /* 0x0000000000017941 */ /* 0x000fea0003800000 */
.L_x_232:
        /* <DEDUP_REMOVED lines=11> */
.L_x_235:
[----:B------:R-:W-:Y:S05]  /*56b0*/  BSYNC B1 ;  /* 0x0000000000017941 */ /* 0x000fea0003800000 */
.L_x_234:
[----:B-1----:R-:W-:Y:S01]  /*56c0*/  @!P4 IMAD R3, R126, R153, R12 ;  /* 0x000000997e03c224 */ /* 0x002fe200078e020c */
[----:B------:R-:W-:Y:S04]  /*56d0*/  BSSY B1, `(.L_x_236) ;  /* 0x0000006000017945 */ /* 0x000fe80003800000 */
[----:B------:R1:W-:Y:S01]  /*56e0*/  @!P4 STG.E.U8 desc[UR36][R6.64+0xc8], R3 ;  /* 0x0000c8030600c986 */ /* 0x0003e2000c101124 */
[----:B------:R-:W-:Y:S05]  /*56f0*/  @P3 BRA `(.L_x_237) ;  /* 0x00000000000c3947 */ /* 0x000fea0003800000 */
[----:B--2---:R-:W1:Y:S02]  /*5700*/  LDG.E.U8 R155, desc[UR36][R10.64+0xc9] ;  /* 0x0000c9240a9b7981 */ /* 0x004e64000c1e1100 */
[----:B-1----:R-:W-:-:S05]  /*5710*/  PRMT R3, R155, 0x8880, RZ ;  /* 0x000088809b037816 */ /* 0x002fca00000000ff */
[----:B------:R-:W-:-:S07]  /*5720*/  IMAD R12, R3, R154, RZ ;  /* 0x0000009a030c7224 */ /* 0x000fce00078e02ff */
.L_x_237:
[----:B------:R-:W-:Y:S05]  /*5730*/  BSYNC B1 ;  /* 0x0000000000017941 */ /* 0x000fea0003800000 */
.L_x_236:
[----:B------:R-:W-:Y:S01]  /*5740*/  @!P3 IMAD R127, R127, R153, R12 ;  /* 0x000000997f7fb224 */ /* 0x000fe200078e020c */
[----:B------:R-:W-:Y:S04]  /*5750*/  BSSY B1, `(.L_x_238) ;  /* 0x0000006000017945 */ /* 0x000fe80003800000 */
[----:B------:R0:W-:Y:S01]  /*5760*/  @!P3 STG.E.U8 desc[UR36][R6.64+0xc9], R127 ;  /* 0x0000c97f0600b986 */ /* 0x0001e2000c101124 */
[----:B------:R-:W-:Y:S05]  /*5770*/  @P5 BRA `(.L_x_239) ;  /* 0x00000000000c5947 */ /* 0x000fea0003800000 */
[----:B--2---:R-:W1:Y:S02]  /*5780*/  LDG.E.U8 R155, desc[UR36][R8.64+0xd0] ;  /* 0x0000d024089b7981 */ /* 0x004e64000c1e1100 */
[----:B-1----:R-:W-:-:S05]  /*5790*/  PRMT R3, R155, 0x8880, RZ ;  /* 0x000088809b037816 */ /* 0x002fca00000000ff */
[----:B------:R-:W-:-:S07]  /*57a0*/  IMAD R12, R3, R154, RZ ;  /* 0x0000009a030c7224 */ /* 0x000fce00078e02ff */
.L_x_239:
[----:B------:R-:W-:Y:S05]  /*57b0*/  BSYNC B1 ;  /* 0x0000000000017941 */ /* 0x000fea0003800000 */
.L_x_238:
[----:B-1----:R-:W-:Y:S01]  /*57c0*/  @!P5 IMAD R3, R128, R153, R12 ;  /* 0x000000998003d224 */ /* 0x002fe200078e020c */
[----:B------:R-:W-:Y:S04]  /*57d0*/  BSSY B1, `(.L_x_240) ;  /* 0x0000006000017945 */ /* 0x000fe80003800000 */
[----:B------:R1:W-:Y:S01]  /*57e0*/  @!P5 STG.E.U8 desc[UR36][R4.64+0xd0], R3 ;  /* 0x0000d0030400d986 */ /* 0x0003e2000c101124 */
[----:B------:R-:W-:Y:S05]  /*57f0*/  @P2 BRA `(.L_x_241) ;  /* 0x00000000000c2947 */ /* 0x000fea0003800000 */
[----:B--2---:R-:W1:Y:S02]  /*5800*/  LDG.E.U8 R155, desc[UR36][R8.64+0xd1] ;  /* 0x0000d124089b7981 */ /* 0x004e64000c1e1100 */
[----:B-1----:R-:W-:-:S05]  /*5810*/  PRMT R3, R155, 0x8880, RZ ;  /* 0x000088809b037816 */ /* 0x002fca00000000ff */
[----:B------:R-:W-:-:S07]  /*5820*/  IMAD R12, R3, R154, RZ ;  /* 0x0000009a030c7224 */ /* 0x000fce00078e02ff */
.L_x_241:
[----:B------:R-:W-:Y:S05]  /*5830*/  BSYNC B1 ;  /* 0x0000000000017941 */ /* 0x000fea0003800000 */
.L_x_240:
        /* <DEDUP_REMOVED lines=11> */
.L_x_243:
[----:B------:R-:W-:Y:S05]  /*58f0*/  BSYNC B1 ;  /* 0x0000000000017941 */ /* 0x000fea0003800000 */
.L_x_242:
[----:B-1----:R-:W-:Y:S01]  /*5900*/  @!P4 IMAD R3, R130, R153, R12 ;  /* 0x000000998203c224 */ /* 0x002fe200078e020c */
[----:B------:R-:W-:Y:S04]  /*5910*/  BSSY B1, `(.L_x_244) ;  /* 0x0000006000017945 */ /* 0x000fe80003800000 */
[----:B------:R1:W-:Y:S01]  /*5920*/  @!P4 STG.E.U8 desc[UR36][R6.64+0xd0], R3 ;  /* 0x0000d0030600c986 */ /* 0x0003e2000c101124 */
[----:B------:R-:W-:Y:S05]  /*5930*/  @P3 BRA `(.L_x_245) ;  /* 0x00000000000c3947 */ /* 0x000fea0003800000 */
[----:B--2---:R-:W1:Y:S02]  /*5940*/  LDG.E.U8 R155, desc[UR36][R10.64+0xd1] ;  /* 0x0000d1240a9b7981 */ /* 0x004e64000c1e1100 */
[----:B-1----:R-:W-:-:S05]  /*5950*/  PRMT R3, R155, 0x8880, RZ ;  /* 0x000088809b037816 */ /* 0x002fca00000000ff */
[----:B------:R-:W-:-:S07]  /*5960*/  IMAD R12, R3, R154, RZ ;  /* 0x0000009a030c7224 */ /* 0x000fce00078e02ff */
.L_x_245:
[----:B------:R-:W-:Y:S05]  /*5970*/  BSYNC B1 ;  /* 0x0000000000017941 */ /* 0x000fea0003800000 */
.L_x_244:
[----:B------:R-:W-:Y:S01]  /*5980*/  @!P3 IMAD R131, R131, R153, R12 ;  /* 0x000000998383b224 */ /* 0x000fe200078e020c */
[----:B------:R-:W-:Y:S04]  /*5990*/  BSSY B1, `(.L_x_246) ;  /* 0x0000006000017945 */ /* 0x000fe80003800000 */
[----:B------:R0:W-:Y:S01]  /*59a0*/  @!P3 STG.E.U8 desc[UR36][R6.64+0xd1], R131 ;  /* 0x0000d1830600b986 */ /* 0x0001e2000c101124 */
[----:B------:R-:W-:Y:S05]  /*59b0*/  @P5 BRA `(.L_x_247) ;  /* 0x00000000000c5947 */ /* 0x000fea0003800000 */
[----:B--2---:R-:W1:Y:S02]  /*59c0*/  LDG.E.U8 R155, desc[UR36][R8.64+0xd8] ;  /* 0x0000d824089b7981 */ /* 0x004e64000c1e1100 */
[----:B-1----:R-:W-:-:S05]  /*59d0*/  PRMT R3, R155, 0x8880, RZ ;  /* 0x000088809b037816 */ /* 0x002fca00000000ff */
[----:B------:R-:W-:-:S07]  /*59e0*/  IMAD R12, R3, R154, RZ ;  /* 0x0000009a030c7224 */ /* 0x000fce00078e02ff */
.L_x_247:
[----:B------:R-:W-:Y:S05]  /*59f0*/  BSYNC B1 ;  /* 0x0000000000017941 */ /* 0x000fea0003800000 */
.L_x_246:
[----:B-1----:R-:W-:Y:S01]  /*5a00*/  @!P5 IMAD R3, R132, R153, R12 ;  /* 0x000000998403d224 */ /* 0x002fe200078e020c */
[----:B------:R-:W-:Y:S04]  /*5a10*/  BSSY B1, `(.L_x_248) ;  /* 0x0000006000017945 */ /* 0x000fe80003800000 */
[----:B------:R1:W-:Y:S01]  /*5a20*/  @!P5 STG.E.U8 desc[UR36][R4.64+0xd8], R3 ;  /* 0x0000d8030400d986 */ /* 0x0003e2000c101124 */
[----:B------:R-:W-:Y:S05]  /*5a30*/  @P2 BRA `(.L_x_249) ;  /* 0x00000000000c2947 */ /* 0x000fea0003800000 */
[----:B--2---:R-:W1:Y:S02]  /*5a40*/  LDG.E.U8 R155, desc[UR36][R8.64+0xd9] ;  /* 0x0000d924089b7981 */ /* 0x004e64000c1e1100 */
[----:B-1----:R-:W-:-:S05]  /*5a50*/  PRMT R3, R155, 0x8880, RZ ;  /* 0x000088809b037816 */ /* 0x002fca00000000ff */
[----:B------:R-:W-:-:S07]  /*5a60*/  IMAD R12, R3, R154, RZ ;  /* 0x0000009a030c7224 */ /* 0x000fce00078e02ff */
.L_x_249:
[----:B------:R-:W-:Y:S05]  /*5a70*/  BSYNC B1 ;  /* 0x0000000000017941 */ /* 0x000fea0003800000 */
.L_x_248:
        /* <DEDUP_REMOVED lines=11> */
.L_x_251:
[----:B------:R-:W-:Y:S05]  /*5b30*/  BSYNC B1 ;  /* 0x0000000000017941 */ /* 0x000fea0003800000 */
.L_x_250:
[----:B-1----:R-:W-:Y:S01]  /*5b40*/  @!P4 IMAD R3, R134, R153, R12 ;  /* 0x000000998603c224 */ /* 0x002fe200078e020c */
[----:B------:R-:W-:Y:S04]  /*5b50*/  BSSY B1, `(.L_x_252) ;  /* 0x0000006000017945 */ /* 0x000fe80003800000 */
[----:B------:R1:W-:Y:S01]  /*5b60*/  @!P4 STG.E.U8 desc[UR36][R6.64+0xd8], R3 ;  /* 0x0000d8030600c986 */ /* 0x0003e2000c101124 */
[----:B------:R-:W-:Y:S05]  /*5b70*/  @P3 BRA `(.L_x_253) ;  /* 0x00000000000c3947 */ /* 0x000fea0003800000 */
[----:B--2---:R-:W1:Y:S02]  /*5b80*/  LDG.E.U8 R155, desc[UR36][R10.64+0xd9] ;  /* 0x0000d9240a9b7981 */ /* 0x004e64000c1e1100 */
[----:B-1----:R-:W-:-:S05]  /*5b90*/  PRMT R3, R155, 0x8880, RZ ;  /* 0x000088809b037816 */ /* 0x002fca00000000ff */
[----:B------:R-:W-:-:S07]  /*5ba0*/  IMAD R12, R3, R154, RZ ;  /* 0x0000009a030c7224 */ /* 0x000fce00078e02ff */
.L_x_253:
[----:B------:R-:W-:Y:S05]  /*5bb0*/  BSYNC B1 ;  /* 0x0000000000017941 */ /* 0x000fea0003800000 */
.L_x_252:
[----:B------:R-:W-:Y:S01]  /*5bc0*/  @!P3 IMAD R135, R135, R153, R12 ;  /* 0x000000998787b224 */ /* 0x000fe200078e020c */
[----:B------:R-:W-:Y:S04]  /*5bd0*/  BSSY B1, `(.L_x_254) ;  /* 0x0000006000017945 */ /* 0x000fe80003800000 */
[----:B------:R0:W-:Y:S01]  /*5be0*/  @!P3 STG.E.U8 desc[UR36][R6.64+0xd9], R135 ;  /* 0x0000d9870600b986 */ /* 0x0001e2000c101124 */
[----:B------:R-:W-:Y:S05]  /*5bf0*/  @P5 BRA `(.L_x_255) ;  /* 0x00000000000c5947 */ /* 0x000fea0003800000 */
[----:B--2---:R-:W1:Y:S02]  /*5c00*/  LDG.E.U8 R155, desc[UR36][R8.64+0xe0] ;  /* 0x0000e024089b7981 */ /* 0x004e64000c1e1100 */
[----:B-1----:R-:W-:-:S05]  /*5c10*/  PRMT R3, R155, 0x8880, RZ ;  /* 0x000088809b037816 */ /* 0x002fca00000000ff */
[----:B------:R-:W-:-:S07]  /*5c20*/  IMAD R12, R3, R154, RZ ;  /* 0x0000009a030c7224 */ /* 0x000fce00078e02ff */
.L_x_255:
[----:B------:R-:W-:Y:S05]  /*5c30*/  BSYNC B1 ;  /* 0x0000000000017941 */ /* 0x000fea0003800000 */
.L_x_254:
[----:B-1----:R-:W-:Y:S01]  /*5c40*/  @!P5 IMAD R3, R136, R153, R12 ;  /* 0x000000998803d224 */ /* 0x002fe200078e020c */
[----:B------:R-:W-:Y:S04]  /*5c50*/  BSSY B1, `(.L_x_256) ;  /* 0x0000006000017945 */ /* 0x000fe80003800000 */
[----:B------:R1:W-:Y:S01]  /*5c60*/  @!P5 STG.E.U8 desc[UR36][R4.64+0xe0], R3 ;  /* 0x0000e0030400d986 */ /* 0x0003e2000c101124 */
[----:B------:R-:W-:Y:S05]  /*5c70*/  @P2 BRA `(.L_x_257) ;  /* 0x00000000000c2947 */ /* 0x000fea0003800000 */
[----:B--2---:R-:W1:Y:S02]  /*5c80*/  LDG.E.U8 R155, desc[UR36][R8.64+0xe1] ;  /* 0x0000e124089b7981 */ /* 0x004e64000c1e1100 */
[----:B-1----:R-:W-:-:S05]  /*5c90*/  PRMT R3, R155, 0x8880, RZ ;  /* 0x000088809b037816 */ /* 0x002fca00000000ff */
[----:B------:R-:W-:-:S07]  /*5ca0*/  IMAD R12, R3, R154, RZ ;  /* 0x0000009a030c7224 */ /* 0x000fce00078e02ff */
.L_x_257:
[----:B------:R-:W-:Y:S05]  /*5cb0*/  BSYNC B1 ;  /* 0x0000000000017941 */ /* 0x000fea0003800000 */
.L_x_256:
        /* <DEDUP_REMOVED lines=11> */
.L_x_259:
[----:B------:R-:W-:Y:S05]  /*5d70*/  BSYNC B1 ;  /* 0x0000000000017941 */ /* 0x000fea0003800000 */
.L_x_258:
[----:B-1----:R-:W-:Y:S01]  /*5d80*/  @!P4 IMAD R3, R138, R153, R12 ;  /* 0x000000998a03c224 */ /* 0x002fe200078e020c */
[----:B------:R-:W-:Y:S04]  /*5d90*/  BSSY B1, `(.L_x_260) ;  /* 0x0000006000017945 */ /* 0x000fe80003800000 */
[----:B------:R1:W-:Y:S01]  /*5da0*/  @!P4 STG.E.U8 desc[UR36][R6.64+0xe0], R3 ;  /* 0x0000e0030600c986 */ /* 0x0003e2000c101124 */
[----:B------:R-:W-:Y:S05]  /*5db0*/  @P3 BRA `(.L_x_261) ;  /* 0x00000000000c3947 */ /* 0x000fea0003800000 */
[----:B--2---:R-:W1:Y:S02]  /*5dc0*/  LDG.E.U8 R155, desc[UR36][R10.64+0xe1] ;  /* 0x0000e1240a9b7981 */ /* 0x004e64000c1e1100 */
[----:B-1----:R-:W-:-:S05]  /*5dd0*/  PRMT R3, R155, 0x8880, RZ ;  /* 0x000088809b037816 */ /* 0x002fca00000000ff */
[----:B------:R-:W-:-:S07]  /*5de0*/  IMAD R12, R3, R154, RZ ;  /* 0x0000009a030c7224 */ /* 0x000fce00078e02ff */
.L_x_261:
[----:B------:R-:W-:Y:S05]  /*5df0*/  BSYNC B1 ;  /* 0x0000000000017941 */ /* 0x000fea0003800000 */
.L_x_260:
[----:B------:R-:W-:Y:S01]  /*5e00*/  @!P3 IMAD R139, R139, R153, R12 ;  /* 0x000000998b8bb224 */ /* 0x000fe200078e020c */
[----:B------:R-:W-:Y:S04]  /*5e10*/  BSSY B1, `(.L_x_262) ;  /* 0x0000006000017945 */ /* 0x000fe80003800000 */
[----:B------:R0:W-:Y:S01]  /*5e20*/  @!P3 STG.E.U8 desc[UR36][R6.64+0xe1], R139 ;  /* 0x0000e18b0600b986 */ /* 0x0001e2000c101124 */
[----:B------:R-:W-:Y:S05]  /*5e30*/  @P5 BRA `(.L_x_263) ;  /* 0x00000000000c5947 */ /* 0x000fea0003800000 */
[----:B--2---:R-:W1:Y:S02]  /*5e40*/  LDG.E.U8 R155, desc[UR36][R8.64+0xe8] ;  /* 0x0000e824089b7981 */ /* 0x004e64000c1e1100 */
[----:B-1----:R-:W-:-:S05]  /*5e50*/  PRMT R3, R155, 0x8880, RZ ;  /* 0x000088809b037816 */ /* 0x002fca00000000ff */
[----:B------:R-:W-:-:S07]  /*5e60*/  IMAD R12, R3, R154, RZ ;  /* 0x0000009a030c7224 */ /* 0x000fce00078e02ff */
.L_x_263:
[----:B------:R-:W-:Y:S05]  /*5e70*/  BSYNC B1 ;  /* 0x0000000000017941 */ /* 0x000fea0003800000 */
.L_x_262:
[----:B-1----:R-:W-:Y:S01]  /*5e80*/  @!P5 IMAD R3, R140, R153, R12 ;  /* 0x000000998c03d224 */ /* 0x002fe200078e020c */
[----:B------:R-:W-:Y:S04]  /*5e90*/  BSSY B1, `(.L_x_264) ;  /* 0x0000006000017945 */ /* 0x000fe80003800000 */
[----:B------:R1:W-:Y:S01]  /*5ea0*/  @!P5 STG.E.U8 desc[UR36][R4.64+0xe8], R3 ;  /* 0x0000e8030400d986 */ /* 0x0003e2000c101124 */
[----:B------:R-:W-:Y:S05]  /*5eb0*/  @P2 BRA `(.L_x_265) ;  /* 0x00000000000c2947 */ /* 0x000fea0003800000 */
[----:B--2---:R-:W1:Y:S02]  /*5ec0*/  LDG.E.U8 R155, desc[UR36][R8.64+0xe9] ;  /* 0x0000e924089b7981 */ /* 0x004e64000c1e1100 */
[----:B-1----:R-:W-:-:S05]  /*5ed0*/  PRMT R3, R155, 0x8880, RZ ;  /* 0x000088809b037816 */ /* 0x002fca00000000ff */
[----:B------:R-:W-:-:S07]  /*5ee0*/  IMAD R12, R3, R154, RZ ;  /* 0x0000009a030c7224 */ /* 0x000fce00078e02ff */
.L_x_265:
[----:B------:R-:W-:Y:S05]  /*5ef0*/  BSYNC B1 ;  /* 0x0000000000017941 */ /* 0x000fea0003800000 */
.L_x_264:
        /* <DEDUP_REMOVED lines=11> */
.L_x_267:
[----:B------:R-:W-:Y:S05]  /*5fb0*/  BSYNC B1 ;  /* 0x0000000000017941 */ /* 0x000fea0003800000 */
.L_x_266:
[----:B-1----:R-:W-:Y:S01]  /*5fc0*/  @!P4 IMAD R3, R142, R153, R12 ;  /* 0x000000998e03c224 */ /* 0x002fe200078e020c */
[----:B------:R-:W-:Y:S04]  /*5fd0*/  BSSY B1, `(.L_x_268) ;  /* 0x0000006000017945 */ /* 0x000fe80003800000 */
[----:B------:R1:W-:Y:S01]  /*5fe0*/  @!P4 STG.E.U8 desc[UR36][R6.64+0xe8], R3 ;  /* 0x0000e8030600c986 */ /* 0x0003e2000c101124 */
[----:B------:R-:W-:Y:S05]  /*5ff0*/  @P3 BRA `(.L_x_269) ;  /* 0x00000000000c3947 */ /* 0x000fea0003800000 */
[----:B--2---:R-:W1:Y:S02]  /*6000*/  LDG.E.U8 R155, desc[UR36][R10.64+0xe9] ;  /* 0x0000e9240a9b7981 */ /* 0x004e64000c1e1100 */
[----:B-1----:R-:W-:-:S05]  /*6010*/  PRMT R3, R155, 0x8880, RZ ;  /* 0x000088809b037816 */ /* 0x002fca00000000ff */
[----:B------:R-:W-:-:S07]  /*6020*/  IMAD R12, R3, R154, RZ ;  /* 0x0000009a030c7224 */ /* 0x000fce00078e02ff */
.L_x_269:
[----:B------:R-:W-:Y:S05]  /*6030*/  BSYNC B1 ;  /* 0x0000000000017941 */ /* 0x000fea0003800000 */
.L_x_268:
[----:B------:R-:W-:Y:S01]  /*6040*/  @!P3 IMAD R143, R143, R153, R12 ;  /* 0x000000998f8fb224 */ /* 0x000fe200078e020c */
[----:B------:R-:W-:Y:S04]  /*6050*/  BSSY B1, `(.L_x_270) ;  /* 0x0000006000017945 */ /* 0x000fe80003800000 */
[----:B------:R0:W-:Y:S01]  /*6060*/  @!P3 STG.E.U8 desc[UR36][R6.64+0xe9], R143 ;  /* 0x0000e98f0600b986 */ /* 0x0001e2000c101124 */
[----:B------:R-:W-:Y:S05]  /*6070*/  @P5 BRA `(.L_x_271) ;  /* 0x00000000000c5947 */ /* 0x000fea0003800000 */
[----:B--2---:R-:W1:Y:S02]  /*6080*/  LDG.E.U8 R155, desc[UR36][R8.64+0xf0] ;  /* 0x0000f024089b7981 */ /* 0x004e64000c1e1100 */
[----:B-1----:R-:W-:-:S05]  /*6090*/  PRMT R3, R155, 0x8880, RZ ;  /* 0x000088809b037816 */ /* 0x002fca00000000ff */
[----:B------:R-:W-:-:S07]  /*60a0*/  IMAD R12, R3, R154, RZ ;  /* 0x0000009a030c7224 */ /* 0x000fce00078e02ff */
.L_x_271:
[----:B------:R-:W-:Y:S05]  /*60b0*/  BSYNC B1 ;  /* 0x0000000000017941 */ /* 0x000fea0003800000 */
.L_x_270:
[----:B-1----:R-:W-:Y:S01]  /*60c0*/  @!P5 IMAD R3, R144, R153, R12 ;  /* 0x000000999003d224 */ /* 0x002fe200078e020c */
[----:B------:R-:W-:Y:S04]  /*60d0*/  BSSY B1, `(.L_x_272) ;  /* 0x0000006000017945 */ /* 0x000fe80003800000 */
[----:B------:R1:W-:Y:S01]  /*60e0*/  @!P5 STG.E.U8 desc[UR36][R4.64+0xf0], R3 ;  /* 0x0000f0030400d986 */ /* 0x0003e2000c101124 */
[----:B------:R-:W-:Y:S05]  /*60f0*/  @P2 BRA `(.L_x_273) ;  /* 0x00000000000c2947 */ /* 0x000fea0003800000 */
[----:B--2---:R-:W1:Y:S02]  /*6100*/  LDG.E.U8 R155, desc[UR36][R8.64+0xf1] ;  /* 0x0000f124089b7981 */ /* 0x004e64000c1e1100 */
[----:B-1----:R-:W-:-:S05]  /*6110*/  PRMT R3, R155, 0x8880, RZ ;  /* 0x000088809b037816 */ /* 0x002fca00000000ff */
[----:B------:R-:W-:-:S07]  /*6120*/  IMAD R12, R3, R154, RZ ;  /* 0x0000009a030c7224 */ /* 0x000fce00078e02ff */
.L_x_273:
[----:B------:R-:W-:Y:S05]  /*6130*/  BSYNC B1 ;  /* 0x0000000000017941 */ /* 0x000fea0003800000 */
.L_x_272:
[C---:B------:R-:W-:Y:S01]  /*6140*/  ISETP.LT.OR P4, PT, R0.reuse, 0xf1, !P0 ;  /* 0x000000f10000780c */ /* 0x040fe20004781670 */
[----:B------:R-:W-:Y:S01]  /*6150*/  @!P2 IMAD R145, R145, R153, R12 ;  /* 0x000000999191a224 */ /* 0x000fe200078e020c */
[----:B------:R-:W-:Y:S01]  /*6160*/  BSSY B1, `(.L_x_274) ;  /* 0x000000a000017945 */ /* 0x000fe20003800000 */
[C---:B------:R-:W-:Y:S02]  /*6170*/  ISETP.LT.OR P3, PT, R0.reuse, 0xf2, !P0 ;  /* 0x000000f20000780c */ /* 0x040fe40004761670 */
        /* <DEDUP_REMOVED lines=8> */
.L_x_275:
[----:B------:R-:W-:Y:S05]  /*6200*/  BSYNC B1 ;  /* 0x0000000000017941 */ /* 0x000fea0003800000 */
.L_x_274:
[----:B-1----:R-:W-:Y:S01]  /*6210*/  @!P4 IMAD R3, R146, R153, R12 ;  /* 0x000000999203c224 */ /* 0x002fe200078e020c */
[----:B------:R-:W-:Y:S04]  /*6220*/  BSSY B1, `(.L_x_276) ;  /* 0x0000006000017945 */ /* 0x000fe80003800000 */
[----:B------:R1:W-:Y:S01]  /*6230*/  @!P4 STG.E.U8 desc[UR36][R6.64+0xf0], R3 ;  /* 0x0000f0030600c986 */ /* 0x0003e2000c101124 */
[----:B------:R-:W-:Y:S05]  /*6240*/  @P3 BRA `(.L_x_277) ;  /* 0x00000000000c3947 */ /* 0x000fea0003800000 */
[----:B--2---:R-:W1:Y:S02]  /*6250*/  LDG.E.U8 R155, desc[UR36][R10.64+0xf1] ;  /* 0x0000f1240a9b7981 */ /* 0x004e64000c1e1100 */
[----:B-1----:R-:W-:-:S05]  /*6260*/  PRMT R3, R155, 0x8880, RZ ;  /* 0x000088809b037816 */ /* 0x002fca00000000ff */
[----:B------:R-:W-:-:S07]  /*6270*/  IMAD R12, R3, R154, RZ ;  /* 0x0000009a030c7224 */ /* 0x000fce00078e02ff */
.L_x_277:
[----:B------:R-:W-:Y:S05]  /*6280*/  BSYNC B1 ;  /* 0x0000000000017941 */ /* 0x000fea0003800000 */
.L_x_276:
[----:B------:R-:W-:Y:S01]  /*6290*/  @!P3 IMAD R147, R147, R153, R12 ;  /* 0x000000999393b224 */ /* 0x000fe200078e020c */
[----:B------:R-:W-:Y:S04]  /*62a0*/  BSSY B1, `(.L_x_278) ;  /* 0x0000006000017945 */ /* 0x000fe80003800000 */
[----:B------:R0:W-:Y:S01]  /*62b0*/  @!P3 STG.E.U8 desc[UR36][R6.64+0xf1], R147 ;  /* 0x0000f1930600b986 */ /* 0x0001e2000c101124 */
[----:B------:R-:W-:Y:S05]  /*62c0*/  @P2 BRA `(.L_x_279) ;  /* 0x00000000000c2947 */ /* 0x000fea0003800000 */
[----:B--2---:R-:W1:Y:S02]  /*62d0*/  LDG.E.U8 R155, desc[UR36][R8.64+0xf8] ;  /* 0x0000f824089b7981 */ /* 0x004e64000c1e1100 */
[----:B-1----:R-:W-:-:S05]  /*62e0*/  PRMT R3, R155, 0x8880, RZ ;  /* 0x000088809b037816 */ /* 0x002fca00000000ff */
[----:B------:R-:W-:-:S07]  /*62f0*/  IMAD R12, R3, R154, RZ ;  /* 0x0000009a030c7224 */ /* 0x000fce00078e02ff */
.L_x_279:
[----:B------:R-:W-:Y:S05]  /*6300*/  BSYNC B1 ;  /* 0x0000000000017941 */ /* 0x000fea0003800000 */
.L_x_278:
[----:B-1----:R-:W-:Y:S01]  /*6310*/  @!P2 IMAD R3, R148, R153, R12 ;  /* 0x000000999403a224 */ /* 0x002fe200078e020c */
[----:B------:R-:W-:Y:S04]  /*6320*/  BSSY B1, `(.L_x_280) ;  /* 0x0000006000017945 */ /* 0x000fe80003800000 */
[----:B------:R1:W-:Y:S01]  /*6330*/  @!P2 STG.E.U8 desc[UR36][R4.64+0xf8], R3 ;  /* 0x0000f8030400a986 */ /* 0x0003e2000c101124 */
[----:B------:R-:W-:Y:S05]  /*6340*/  @P1 BRA `(.L_x_281) ;  /* 0x00000000000c1947 */ /* 0x000fea0003800000 */
[----:B--2---:R-:W1:Y:S02]  /*6350*/  LDG.E.U8 R155, desc[UR36][R8.64+0xf9] ;  /* 0x0000f924089b7981 */ /* 0x004e64000c1e1100 */
[----:B-1----:R-:W-:-:S05]  /*6360*/  PRMT R3, R155, 0x8880, RZ ;  /* 0x000088809b037816 */ /* 0x002fca00000000ff */
[----:B------:R-:W-:-:S07]  /*6370*/  IMAD R12, R3, R154, RZ ;  /* 0x0000009a030c7224 */ /* 0x000fce00078e02ff */
.L_x_281:
[----:B------:R-:W-:Y:S05]  /*6380*/  BSYNC B1 ;  /* 0x0000000000017941 */ /* 0x000fea0003800000 */
.L_x_280:
[----:B------:R-:W-:Y:S01]  /*6390*/  @!P1 IMAD R149, R149, R153, R12 ;  /* 0x0000009995959224 */ /* 0x000fe200078e020c */
[----:B------:R-:W-:Y:S04]  /*63a0*/  BSSY B1, `(.L_x_282) ;  /* 0x0000006000017945 */ /* 0x000fe80003800000 */
[----:B------:R0:W-:Y:S01]  /*63b0*/  @!P1 STG.E.U8 desc[UR36][R4.64+0xf9], R149 ;  /* 0x0000f99504009986 */ /* 0x0001e2000c101124 */
[----:B------:R-:W-:Y:S05]  /*63c0*/  @P5 BRA `(.L_x_283) ;  /* 0x00000000000c5947 */ /* 0x000fea0003800000 */
[----:B--2---:R-:W1:Y:S02]  /*63d0*/  LDG.E.U8 R155, desc[UR36][R10.64+0xf8] ;  /* 0x0000f8240a9b7981 */ /* 0x004e64000c1e1100 */
[----:B-1----:R-:W-:-:S05]  /*63e0*/  PRMT R3, R155, 0x8880, RZ ;  /* 0x000088809b037816 */ /* 0x002fca00000000ff */
[----:B------:R-:W-:-:S07]  /*63f0*/  IMAD R12, R3, R154, RZ ;  /* 0x0000009a030c7224 */ /* 0x000fce00078e02ff */
.L_x_283:
[----:B------:R-:W-:Y:S05]  /*6400*/  BSYNC B1 ;  /* 0x0000000000017941 */ /* 0x000fea0003800000 */
.L_x_282:
[----:B-1----:R-:W-:Y:S01]  /*6410*/  @!P5 IMAD R3, R150, R153, R12 ;  /* 0x000000999603d224 */ /* 0x002fe200078e020c */
[----:B------:R-:W-:Y:S01]  /*6420*/  ISETP.LT.OR P0, PT, R0, 0xfa, !P0 ;  /* 0x000000fa0000780c */ /* 0x000fe20004701670 */
[----:B------:R-:W-:Y:S03]  /*6430*/  BSSY B1, `(.L_x_284) ;  /* 0x0000006000017945 */ /* 0x000fe60003800000 */
[----:B------:R1:W-:Y:S09]  /*6440*/  @!P5 STG.E.U8 desc[UR36][R6.64+0xf8], R3 ;  /* 0x0000f8030600d986 */ /* 0x0003f2000c101124 */
[----:B------:R-:W-:Y:S05]  /*6450*/  @P0 BRA `(.L_x_285) ;  /* 0x00000000000c0947 */ /* 0x000fea0003800000 */
[----:B--2---:R-:W1:Y:S02]  /*6460*/  LDG.E.U8 R155, desc[UR36][R10.64+0xf9] ;  /* 0x0000f9240a9b7981 */ /* 0x004e64000c1e1100 */
[----:B-1----:R-:W-:-:S05]  /*6470*/  PRMT R3, R155, 0x8880, RZ ;  /* 0x000088809b037816 */ /* 0x002fca00000000ff */
[----:B------:R-:W-:-:S07]  /*6480*/  IMAD R12, R3, R154, RZ ;  /* 0x0000009a030c7224 */ /* 0x000fce00078e02ff */
.L_x_285:
[----:B------:R-:W-:Y:S05]  /*6490*/  BSYNC B1 ;  /* 0x0000000000017941 */ /* 0x000fea0003800000 */
.L_x_284:
[----:B------:R-:W-:Y:S01]  /*64a0*/  IMAD R151, R151, R153, R12 ;  /* 0x0000009997977224 */ /* 0x000fe200078e020c */
[----:B------:R-:W-:Y:S06]  /*64b0*/  @P0 BRA `(.L_x_286) ;  /* 0x0000001800100947 */ /* 0x000fec0003800000 */
[----:B------:R0:W-:Y:S01]  /*64c0*/  STG.E.U8 desc[UR36][R6.64+0xf9], R151 ;  /* 0x0000f99706007986 */ /* 0x0001e2000c101124 */
[----:B------:R-:W-:Y:S05]  /*64d0*/  BRA `(.L_x_286) ;  /* 0x0000001800087947 */ /* 0x000fea0003800000 */
.L_x_29:
[C---:B------:R-:W-:Y:S02]  /*64e0*/  ISETP.GE.AND P1, PT, R160.reuse, 0x1, PT ;  /* 0x00000001a000780c */ /* 0x040fe40003f26270 */
[----:B------:R-:W-:Y:S02]  /*64f0*/  ISETP.GE.AND P0, PT, R160, 0x9, PT ;  /* 0x00000009a000780c */ /* 0x000fe40003f06270 */
[C---:B------:R-:W-:Y:S02]  /*6500*/  ISETP.LT.OR P4, PT, R0.reuse, 0x1, !P1 ;  /* 0x000000010000780c */ /* 0x040fe40004f81670 */
[C---:B------:R-:W-:Y:S02]  /*6510*/  ISETP.LT.OR P3, PT, R0.reuse, 0x2, !P1 ;  /* 0x000000020000780c */ /* 0x040fe40004f61670 */
[C---:B------:R-:W-:Y:S02]  /*6520*/  ISETP.LT.OR P2, PT, R0.reuse, 0x1, !P0 ;  /* 0x000000010000780c */ /* 0x040fe40004741670 */
[----:B------:R-:W-:-:S07]  /*6530*/  ISETP.LT.OR P5, PT, R0, 0x2, !P0 ;  /* 0x000000020000780c */ /* 0x000fce00047a1670 */
[-C--:B------:R-:W-:Y:S02]  /*6540*/  @!P4 IMAD R3, R24, R153.reuse, RZ ;  /* 0x000000991803c224 */ /* 0x080fe400078e02ff */
[-C--:B------:R-:W-:Y:S02]  /*6550*/  @!P3 IMAD R25, R25, R153.reuse, RZ ;  /* 0x000000991919b224 */ /* 0x080fe400078e02ff */
[-C--:B------:R-:W-:Y:S01]  /*6560*/  @!P2 IMAD R9, R26, R153.reuse, RZ ;  /* 0x000000991a09a224 */ /* 0x080fe200078e02ff */
[----:B------:R0:W-:Y:S01]  /*6570*/  @!P4 STG.E.U8 desc[UR36][R4.64], R3 ;  /* 0x000000030400c986 */ /* 0x0001e2000c101124 */
[C---:B------:R-:W-:Y:S01]  /*6580*/  ISETP.LT.OR P4, PT, R0.reuse, 0x9, !P1 ;  /* 0x000000090000780c */ /* 0x040fe20004f81670 */
[----:B------:R-:W-:Y:S02]  /*6590*/  @!P5 IMAD R27, R27, R153, RZ ;  /* 0x000000991b1bd224 */ /* 0x000fe400078e02ff */
[----:B------:R-:W-:Y:S01]  /*65a0*/  @!P3 STG.E.U8 desc[UR36][R4.64+0x1], R25 ;  /* 0x000001190400b986 */ /* 0x000fe2000c101124 */
[----:B------:R-:W-:-:S03]  /*65b0*/  ISETP.LT.OR P3, PT, R0, 0xa, !P1 ;  /* 0x0000000a0000780c */ /* 0x000fc60004f61670 */
[----:B------:R1:W-:Y:S01]  /*65c0*/  @!P2 STG.E.U8 desc[UR36][R6.64], R9 ;  /* 0x000000090600a986 */ /* 0x0003e2000c101124 */
[----:B------:R-:W-:-:S03]  /*65d0*/  ISETP.LT.OR P2, PT, R0, 0x9, !P0 ;  /* 0x000000090000780c */ /* 0x000fc60004741670 */
[----:B------:R-:W-:Y:S01]  /*65e0*/  @!P5 STG.E.U8 desc[UR36][R6.64+0x1], R27 ;  /* 0x0000011b0600d986 */ /* 0x000fe2000c101124 */
[----:B------:R-:W-:Y:S01]  /*65f0*/  ISETP.LT.OR P5, PT, R0, 0xa, !P0 ;  /* 0x0000000a0000780c */ /* 0x000fe200047a1670 */
[----:B------:R-:W-:-:S04]  /*6600*/  @!P4 IMAD R11, R28, R153, RZ ;  /* 0x000000991c0bc224 */ /* 0x000fc800078e02ff */
[-C--:B------:R-:W-:Y:S01]  /*6610*/  @!P3 IMAD R29, R29, R153.reuse, RZ ;  /* 0x000000991d1db224 */ /* 0x080fe200078e02ff */
[----:B------:R-:W-:Y:S01]  /*6620*/  @!P4 STG.E.U8 desc[UR36][R4.64+0x8], R11 ;  /* 0x0000080b0400c986 */ /* 0x000fe2000c101124 */
[----:B------:R-:W-:Y:S02]  /*6630*/  ISETP.LT.OR P4, PT, R0, 0x11, !P1 ;  /* 0x000000110000780c */ /* 0x000fe40004f81670 */
[-C--:B0-----:R-:W-:Y:S01]  /*6640*/  @!P2 IMAD R3, R30, R153.reuse, RZ ;  /* 0x000000991e03a224 */ /* 0x081fe200078e02ff */
[----:B------:R-:W-:Y:S01]  /*6650*/  @!P3 STG.E.U8 desc[UR36][R4.64+0x9], R29 ;  /* 0x0000091d0400b986 */ /* 0x000fe2000c101124 */
[C---:B------:R-:W-:Y:S02]  /*6660*/  ISETP.LT.OR P3, PT, R0.reuse, 0x12, !P1 ;  /* 0x000000120000780c */ /* 0x040fe40004f61670 */
[----:B------:R-:W-:Y:S01]  /*6670*/  @!P5 IMAD R31, R31, R153, RZ ;  /* 0x000000991f1fd224 */ /* 0x000fe200078e02ff */
[----:B------:R0:W-:Y:S01]  /*6680*/  @!P2 STG.E.U8 desc[UR36][R6.64+0x8], R3 ;  /* 0x000008030600a986 */ /* 0x0001e2000c101124 */
[----:B------:R-:W-:-:S03]  /*6690*/  ISETP.LT.OR P2, PT, R0, 0x11, !P0 ;  /* 0x000000110000780c */ /* 0x000fc60004741670 */
[----:B------:R-:W-:Y:S01]  /*66a0*/  @!P5 STG.E.U8 desc[UR36][R6.64+0x9], R31 ;  /* 0x0000091f0600d986 */ /* 0x000fe2000c101124 */
[----:B------:R-:W-:Y:S01]  /*66b0*/  ISETP.LT.OR P5, PT, R0, 0x12, !P0 ;  /* 0x000000120000780c */ /* 0x000fe200047a1670 */
[----:B-1----:R-:W-:-:S04]  /*66c0*/  @!P4 IMAD R9, R32, R153, RZ ;  /* 0x000000992009c224 */ /* 0x002fc800078e02ff */
        /* <DEDUP_REMOVED lines=301> */
[----:B------:R1:W-:Y:S01]  /*79a0*/  @!P4 STG.E.U8 desc[UR36][R4.64+0xd8], R11 ;  /* 0x0000d80b0400c986 */ /* 0x0003e2000c101124 */
        /* <DEDUP_REMOVED lines=13> */
[-C--:B-1----:R-:W-:Y:S01]  /*7a80*/  @!P2 IMAD R11, R138, R153.reuse, RZ ;  /* 0x000000998a0ba224 */ /* 0x082fe200078e02ff */
[----:B------:R-:W-:Y:S01]  /*7a90*/  @!P3 STG.E.U8 desc[UR36][R4.64+0xe1], R137 ;  /* 0x0000e1890400b986 */ /* 0x000fe2000c101124 */
[C---:B------:R-:W-:Y:S02]  /*7aa0*/  ISETP.LT.OR P3, PT, R0.reuse, 0xea, !P1 ;  /* 0x000000ea0000780c */ /* 0x040fe40004f61670 */
[----:B------:R-:W-:Y:S01]  /*7ab0*/  @!P5 IMAD R139, R139, R153, RZ ;  /* 0x000000998b8bd224 */ /* 0x000fe200078e02ff */
[----:B------:R1:W-:Y:S01]  /*7ac0*/  @!P2 STG.E.U8 desc[UR36][R6.64+0xe0], R11 ;  /* 0x0000e00b0600a986 */ /* 0x0003e2000c101124 */
[----:B------:R-:W-:-:S03]  /*7ad0*/  ISETP.LT.OR P2, PT, R0, 0xe9, !P0 ;  /* 0x000000e90000780c */ /* 0x000fc60004741670 */
[----:B------:R-:W-:Y:S01]  /*7ae0*/  @!P5 STG.E.U8 desc[UR36][R6.64+0xe1], R139 ;  /* 0x0000e18b0600d986 */ /* 0x000fe2000c101124 */
[----:B------:R-:W-:Y:S01]  /*7af0*/  ISETP.LT.OR P5, PT, R0, 0xea, !P0 ;  /* 0x000000ea0000780c */ /* 0x000fe200047a1670 */
[----:B0-----:R-:W-:-:S04]  /*7b00*/  @!P4 IMAD R3, R140, R153, RZ ;  /* 0x000000998c03c224 */ /* 0x001fc800078e02ff */
[-C--:B------:R-:W-:Y:S01]  /*7b10*/  @!P3 IMAD R141, R141, R153.reuse, RZ ;  /* 0x000000998d8db224 */ /* 0x080fe200078e02ff */
[----:B------:R0:W-:Y:S01]  /*7b20*/  @!P4 STG.E.U8 desc[UR36][R4.64+0xe8], R3 ;  /* 0x0000e8030400c986 */ /* 0x0001e2000c101124 */
[----:B------:R-:W-:Y:S02]  /*7b30*/  ISETP.LT.OR P4, PT, R0, 0xf2, !P1 ;  /* 0x000000f20000780c */ /* 0x000fe40004f81670 */
[-C--:B---3--:R-:W-:Y:S01]  /*7b40*/  @!P2 IMAD R9, R142, R153.reuse, RZ ;  /* 0x000000998e09a224 */ /* 0x088fe200078e02ff */
[----:B------:R-:W-:Y:S01]  /*7b50*/  @!P3 STG.E.U8 desc[UR36][R4.64+0xe9], R141 ;  /* 0x0000e98d0400b986 */ /* 0x000fe2000c101124 */
[C---:B------:R-:W-:Y:S02]  /*7b60*/  ISETP.LT.OR P3, PT, R0.reuse, 0xf1, !P1 ;  /* 0x000000f10000780c */ /* 0x040fe40004f61670 */
[----:B------:R-:W-:Y:S01]  /*7b70*/  @!P5 IMAD R143, R143, R153, RZ ;  /* 0x000000998f8fd224 */ /* 0x000fe200078e02ff */
[----:B------:R-:W-:Y:S01]  /*7b80*/  @!P2 STG.E.U8 desc[UR36][R6.64+0xe8], R9 ;  /* 0x0000e8090600a986 */ /* 0x000fe2000c101124 */
[----:B------:R-:W-:-:S03]  /*7b90*/  ISETP.LT.OR P2, PT, R0, 0xf1, !P0 ;  /* 0x000000f10000780c */ /* 0x000fc60004741670 */
[----:B------:R-:W-:Y:S01]  /*7ba0*/  @!P5 STG.E.U8 desc[UR36][R6.64+0xe9], R143 ;  /* 0x0000e98f0600d986 */ /* 0x000fe2000c101124 */
[----:B------:R-:W-:Y:S01]  /*7bb0*/  ISETP.LT.OR P5, PT, R0, 0xf9, !P0 ;  /* 0x000000f90000780c */ /* 0x000fe200047a1670 */
[----:B------:R-:W-:-:S04]  /*7bc0*/  @!P4 IMAD R145, R145, R153, RZ ;  /* 0x000000999191c224 */ /* 0x000fc800078e02ff */
[-C--:B-1----:R-:W-:Y:S01]  /*7bd0*/  @!P3 IMAD R11, R144, R153.reuse, RZ ;  /* 0x00000099900bb224 */ /* 0x082fe200078e02ff */
[----:B------:R-:W-:Y:S01]  /*7be0*/  @!P4 STG.E.U8 desc[UR36][R4.64+0xf1], R145 ;  /* 0x0000f1910400c986 */ /* 0x000fe2000c101124 */
[C---:B------:R-:W-:Y:S02]  /*7bf0*/  ISETP.LT.OR P4, PT, R0.reuse, 0xf2, !P0 ;  /* 0x000000f20000780c */ /* 0x040fe40004781670 */
[C---:B------:R-:W-:Y:S01]  /*7c00*/  ISETP.LT.OR P0, PT, R0.reuse, 0xfa, !P0 ;  /* 0x000000fa0000780c */ /* 0x040fe20004701670 */
[----:B------:R1:W-:Y:S01]  /*7c10*/  @!P3 STG.E.U8 desc[UR36][R4.64+0xf0], R11 ;  /* 0x0000f00b0400b986 */ /* 0x0003e2000c101124 */
[----:B------:R-:W-:Y:S01]  /*7c20*/  ISETP.LT.OR P3, PT, R0, 0xf9, !P1 ;  /* 0x000000f90000780c */ /* 0x000fe20004f61670 */
[----:B0-----:R-:W-:Y:S01]  /*7c30*/  @!P2 IMAD R3, R146, R153, RZ ;  /* 0x000000999203a224 */ /* 0x001fe200078e02ff */
[----:B------:R-:W-:-:S04]  /*7c40*/  ISETP.LT.OR P1, PT, R0, 0xfa, !P1 ;  /* 0x000000fa0000780c */ /* 0x000fc80004f21670 */
[----:B------:R0:W-:Y:S03]  /*7c50*/  @!P2 STG.E.U8 desc[UR36][R6.64+0xf0], R3 ;  /* 0x0000f0030600a986 */ /* 0x0001e6000c101124 */
[-C--:B------:R-:W-:Y:S02]  /*7c60*/  @!P4 IMAD R147, R147, R153.reuse, RZ ;  /* 0x000000999393c224 */ /* 0x080fe400078e02ff */
[-C--:B-1----:R-:W-:Y:S02]  /*7c70*/  @!P5 IMAD R11, R150, R153.reuse, RZ ;  /* 0x00000099960bd224 */ /* 0x082fe400078e02ff */
[-C--:B------:R-:W-:Y:S01]  /*7c80*/  @!P3 IMAD R9, R148, R153.reuse, RZ ;  /* 0x000000999409b224 */ /* 0x080fe200078e02ff */
[----:B------:R0:W-:Y:S01]  /*7c90*/  @!P4 STG.E.U8 desc[UR36][R6.64+0xf1], R147 ;  /* 0x0000f1930600c986 */ /* 0x0001e2000c101124 */
[-C--:B------:R-:W-:Y:S02]  /*7ca0*/  @!P1 IMAD R149, R149, R153.reuse, RZ ;  /* 0x0000009995959224 */ /* 0x080fe400078e02ff */
[----:B------:R-:W-:Y:S01]  /*7cb0*/  @!P0 IMAD R151, R151, R153, RZ ;  /* 0x0000009997978224 */ /* 0x000fe200078e02ff */
[----:B------:R0:W-:Y:S04]  /*7cc0*/  @!P3 STG.E.U8 desc[UR36][R4.64+0xf8], R9 ;  /* 0x0000f8090400b986 */ /* 0x0001e8000c101124 */
[----:B------:R0:W-:Y:S04]  /*7cd0*/  @!P1 STG.E.U8 desc[UR36][R4.64+0xf9], R149 ;  /* 0x0000f99504009986 */ /* 0x0001e8000c101124 */
[----:B------:R0:W-:Y:S04]  /*7ce0*/  @!P5 STG.E.U8 desc[UR36][R6.64+0xf8], R11 ;  /* 0x0000f80b0600d986 */ /* 0x0001e8000c101124 */
[----:B------:R0:W-:Y:S02]  /*7cf0*/  @!P0 STG.E.U8 desc[UR36][R6.64+0xf9], R151 ;  /* 0x0000f99706008986 */ /* 0x0001e4000c101124 */
.L_x_286:
[----:B------:R-:W-:Y:S05]  /*7d00*/  BSYNC B0 ;  /* 0x0000000000007941 */ /* 0x000fea0003800000 */
.L_x_28:
[----:B------:R-:W-:Y:S01]  /*7d10*/  ULDC UR4, c[0x0][0xc] ;  /* 0x0000030000047ab9 */ /* 0x000fe20000000800 */
[----:B------:R-:W-:Y:S01]  /*7d20*/  ULDC UR5, c[0x0][0x10] ;  /* 0x0000040000057ab9 */ /* 0x000fe20000000800 */
[----:B01----:R-:W0:Y:S01]  /*7d30*/  LDC R3, c[0x0][0x14] ;  /* 0x00000500ff037b82 */ /* 0x003e220000000800 */
[----:B------:R-:W-:Y:S01]  /*7d40*/  UIMAD.WIDE.U32 UR4, UR4, UR5, URZ ;  /* 0x00000005040472a5 */ /* 0x000fe2000f8e003f */
[----:B------:R-:W-:Y:S01]  /*7d50*/  PRMT R0, RZ, 0x7610, R0 ;  /* 0x00007610ff007816 */ /* 0x000fe20000000000 */
[----:B------:R-:W-:Y:S02]  /*7d60*/  IMAD.MOV.U32 R23, RZ, RZ, -0x1 ;  /* 0xffffffffff177424 */ /* 0x000fe400078e00ff */
[----:B------:R-:W-:Y:S02]  /*7d70*/  IMAD.MOV.U32 R22, RZ, RZ, -0x1 ;  /* 0xffffffffff167424 */ /* 0x000fe400078e00ff */
[----:B0-----:R-:W-:-:S04]  /*7d80*/  IMAD.WIDE.U32 R16, R3, UR4, R16 ;  /* 0x0000000403107c25 */ /* 0x001fc8000f8e0010 */
[----:B------:R-:W-:Y:S01]  /*7d90*/  IMAD R3, R3, UR5, RZ ;  /* 0x0000000503037c24 */ /* 0x000fe2000f8e02ff */
[----:B------:R-:W-:Y:S02]  /*7da0*/  ULDC.64 UR4, c[0x0][0x650] ;  /* 0x0001940000047ab9 */ /* 0x000fe40000000a00 */
[----:B------:R-:W-:Y:S01]  /*7db0*/  ISETP.GE.U32.AND P0, PT, R16, UR4, PT ;  /* 0x0000000410007c0c */ /* 0x000fe2000bf06070 */
[----:B------:R-:W-:-:S05]  /*7dc0*/  IMAD.IADD R17, R17, 0x1, R3 ;  /* 0x0000000111117824 */ /* 0x000fca00078e0203 */
[----:B------:R-:W-:-:S13]  /*7dd0*/  ISETP.GE.U32.AND.EX P0, PT, R17, UR5, PT, P0 ;  /* 0x0000000511007c0c */ /* 0x000fda000bf06100 */
[----:B------:R-:W-:Y:S05]  /*7de0*/  @P0 BRA `(.L_x_287) ;  /* 0x0000000400640947 */ /* 0x000fea0003800000 */
[----:B------:R-:W0:Y:S01]  /*7df0*/  S2R R12, SR_CTAID.X ;  /* 0x00000000000c7919 */ /* 0x000e220000002500 */
[----:B------:R-:W1:Y:S01]  /*7e00*/  LDC.64 R10, c[0x0][0x628] ;  /* 0x00018a00ff0a7b82 */ /* 0x000e620000000a00 */
[----:B------:R-:W-:Y:S01]  /*7e10*/  ULDC UR4, c[0x0][0x150] ;  /* 0x0000540000047ab9 */ /* 0x000fe20000000800 */
[----:B------:R-:W-:Y:S01]  /*7e20*/  IMAD.MOV.U32 R8, RZ, RZ, R16 ;  /* 0x000000ffff087224 */ /* 0x000fe200078e0010 */
[----:B------:R-:W0:Y:S01]  /*7e30*/  S2R R23, SR_CTAID.Y ;  /* 0x0000000000177919 */ /* 0x000e220000002600 */
[----:B------:R-:W-:-:S04]  /*7e40*/  IMAD.MOV.U32 R9, RZ, RZ, R17 ;  /* 0x000000ffff097224 */ /* 0x000fc800078e0011 */
[----:B------:R-:W2:Y:S08]  /*7e50*/  LDC R21, c[0x0][0x144] ;  /* 0x00005100ff157b82 */ /* 0x000eb00000000800 */
[----:B------:R-:W2:Y:S08]  /*7e60*/  LDC R0, c[0x0][0x630] ;  /* 0x00018c00ff007b82 */ /* 0x000eb00000000800 */
[----:B------:R-:W2:Y:S01]  /*7e70*/  LDC.64 R14, c[0x0][0x620] ;  /* 0x00018800ff0e7b82 */ /* 0x000ea20000000a00 */
[----:B-1----:R-:W-:-:S04]  /*7e80*/  ISETP.NE.U32.AND P0, PT, R10, RZ, PT ;  /* 0x000000ff0a00720c */ /* 0x002fc80003f05070 */
[----:B------:R-:W-:Y:S02]  /*7e90*/  ISETP.NE.AND.EX P0, PT, R11, RZ, PT, P0 ;  /* 0x000000ff0b00720c */ /* 0x000fe40003f05300 */
[----:B0-----:R-:W-:-:S05]  /*7ea0*/  I2FP.F32.U32 R3, R12 ;  /* 0x0000000c00037245 */ /* 0x001fca0000201000 */
[----:B------:R-:W-:-:S04]  /*7eb0*/  FMUL R3, R3, UR4 ;  /* 0x0000000403037c20 */ /* 0x000fc80008400000 */
[----:B------:R0:W1:Y:S02]  /*7ec0*/  F2I.U32.TRUNC.NTZ R20, R3 ;  /* 0x0000000300147305 */ /* 0x000064000020f000 */
[----:B------:R-:W-:Y:S05]  /*7ed0*/  @!P0 BRA `(.L_x_288) ;  /* 0x0000000000288947 */ /* 0x000fea0003800000 */
[----:B0-----:R-:W0:Y:S02]  /*7ee0*/  LDC R3, c[0x0][0x634] ;  /* 0x00018d00ff037b82 */ /* 0x001e240000000800 */
[----:B0-----:R-:W-:-:S05]  /*7ef0*/  IADD3 R3, P0, R16, R3, RZ ;  /* 0x0000000310037210 */ /* 0x001fca0007f1e0ff */
[----:B------:R-:W-:-:S04]  /*7f00*/  IMAD.X R13, RZ, RZ, R17, P0 ;  /* 0x000000ffff0d7224 */ /* 0x000fc800000e0611 */
[----:B---3--:R-:W-:-:S04]  /*7f10*/  IMAD.WIDE.U32 R4, R13, R10, RZ ;  /* 0x0000000a0d047225 */ /* 0x008fc800078e00ff */
[----:B----4-:R-:W-:-:S04]  /*7f20*/  IMAD.WIDE.U32 R6, P0, R3, R11, R4 ;  /* 0x0000000b03067225 */ /* 0x010fc80007800004 */
[----:B------:R-:W-:-:S04]  /*7f30*/  IMAD.WIDE.U32 R4, R3, R10, RZ ;  /* 0x0000000a03047225 */ /* 0x000fc800078e00ff */
[----:B------:R-:W-:Y:S01]  /*7f40*/  IMAD.X R9, RZ, RZ, RZ, P0 ;  /* 0x000000ffff097224 */ /* 0x000fe200000e06ff */
[----:B------:R-:W-:Y:S01]  /*7f50*/  IADD3 RZ, P0, R5, R6, RZ ;  /* 0x0000000605ff7210 */ /* 0x000fe20007f1e0ff */
[----:B------:R-:W-:-:S04]  /*7f60*/  IMAD.MOV.U32 R8, RZ, RZ, R7 ;  /* 0x000000ffff087224 */ /* 0x000fc800078e0007 */
[----:B------:R-:W-:-:S08]  /*7f70*/  IMAD.WIDE.U32.X R8, R13, R11, R8, P0 ;  /* 0x0000000b0d087225 */ /* 0x000fd000000e0408 */
.L_x_288:
[----:B----4-:R-:W4:Y:S01]  /*7f80*/  LDC.64 R26, c[0x0][0x640] ;  /* 0x00019000ff1a7b82 */ /* 0x010f220000000a00 */
[-CC-:B--2---:R-:W-:Y:S01]  /*7f90*/  SHF.R.U64 R22, R8, R0.reuse, R9.reuse ;  /* 0x0000000008167219 */ /* 0x184fe20000001209 */
[----:B-1----:R-:W-:Y:S01]  /*7fa0*/  IMAD.MOV R20, RZ, RZ, -R20 ;  /* 0x000000ffff147224 */ /* 0x002fe200078e0a14 */
[----:B------:R-:W-:Y:S01]  /*7fb0*/  SHF.R.U32.HI R0, RZ, R0, R9 ;  /* 0x00000000ff007219 */ /* 0x000fe20000011609 */
[----:B------:R-:W-:Y:S01]  /*7fc0*/  ULDC UR4, c[0x0][0x154] ;  /* 0x0000550000047ab9 */ /* 0x000fe20000000800 */
[----:B0-----:R-:W-:Y:S01]  /*7fd0*/  IADD3 R3, P0, RZ, -R22, RZ ;  /* 0x80000016ff037210 */ /* 0x001fe20007f1e0ff */
[----:B------:R-:W-:Y:S02]  /*7fe0*/  IMAD R21, R21, R20, R12 ;  /* 0x0000001415157224 */ /* 0x000fe400078e020c */
[----:B------:R-:W0:Y:S01]  /*7ff0*/  LDC R6, c[0x0][0x618] ;  /* 0x00018600ff067b82 */ /* 0x000e220000000800 */
[----:B------:R-:W-:Y:S02]  /*8000*/  IMAD.MOV.U32 R7, RZ, RZ, 0x1 ;  /* 0x00000001ff077424 */ /* 0x000fe400078e00ff */
[----:B---3--:R-:W-:-:S04]  /*8010*/  IMAD.X R5, RZ, RZ, ~R0, P0 ;  /* 0x000000ffff057224 */ /* 0x008fc800000e0e00 */
[-C--:B------:R-:W-:Y:S01]  /*8020*/  IMAD R0, R5, R14.reuse, RZ ;  /* 0x0000000e05007224 */ /* 0x080fe200078e02ff */
[----:B------:R-:W1:Y:S01]  /*8030*/  LDC R8, c[0x0][0x608] ;  /* 0x00018200ff087b82 */ /* 0x000e620000000800 */
[----:B------:R-:W-:-:S04]  /*8040*/  IMAD.WIDE.U32 R4, R3, R14, R16 ;  /* 0x0000000e03047225 */ /* 0x000fc800078e0010 */
[----:B------:R-:W-:Y:S01]  /*8050*/  IMAD R3, R3, R15, R0 ;  /* 0x0000000f03037224 */ /* 0x000fe200078e0200 */
[----:B------:R-:W-:Y:S02]  /*8060*/  I2FP.F32.U32 R0, R23 ;  /* 0x0000001700007245 */ /* 0x000fe40000201000 */
[----:B------:R-:W2:Y:S01]  /*8070*/  LDC R24, c[0x0][0x658] ;  /* 0x00019600ff187b82 */ /* 0x000ea20000000800 */
[----:B------:R-:W-:Y:S01]  /*8080*/  IMAD.IADD R3, R5, 0x1, R3 ;  /* 0x0000000105037824 */ /* 0x000fe200078e0203 */
[----:B----4-:R-:W-:Y:S01]  /*8090*/  ISETP.NE.U32.AND P0, PT, R26, RZ, PT ;  /* 0x000000ff1a00720c */ /* 0x010fe20003f05070 */
[----:B------:R-:W-:Y:S01]  /*80a0*/  FMUL R0, R0, UR4 ;  /* 0x0000000400007c20 */ /* 0x000fe20008400000 */
[----:B------:R-:W-:Y:S02]  /*80b0*/  IMAD.MOV.U32 R5, RZ, RZ, -0x1 ;  /* 0xffffffffff057424 */ /* 0x000fe400078e00ff */
[----:B------:R-:W-:Y:S01]  /*80c0*/  ISETP.NE.AND.EX P0, PT, R27, RZ, PT, P0 ;  /* 0x000000ff1b00720c */ /* 0x000fe20003f05300 */
[----:B------:R3:W4:Y:S01]  /*80d0*/  F2I.U32.TRUNC.NTZ R13, R0 ;  /* 0x00000000000d7305 */ /* 0x000722000020f000 */
[----:B------:R-:W3:Y:S01]  /*80e0*/  LDC R20, c[0x0][0x148] ;  /* 0x00005200ff147b82 */ /* 0x000ee20000000800 */
[----:B0-----:R-:W-:-:S02]  /*80f0*/  SHF.R.U64 R12, R4, R6, R3 ;  /* 0x00000006040c7219 */ /* 0x001fc40000001203 */
[----:B------:R-:W-:-:S05]  /*8100*/  SHF.R.U32.HI R3, RZ, R6, R3 ;  /* 0x00000006ff037219 */ /* 0x000fca0000011603 */
[----:B------:R-:W0:Y:S01]  /*8110*/  LDC R15, c[0x0][0x600] ;  /* 0x00018000ff0f7b82 */ /* 0x000e220000000800 */
[-CC-:B-1----:R-:W-:Y:S02]  /*8120*/  SHF.R.U64 R10, R12, R8.reuse, R3.reuse ;  /* 0x000000080c0a7219 */ /* 0x182fe40000001203 */
[----:B------:R-:W-:-:S05]  /*8130*/  SHF.R.U32.HI R3, RZ, R8, R3 ;  /* 0x00000008ff037219 */ /* 0x000fca0000011603 */
[----:B------:R-:W1:Y:S01]  /*8140*/  LDC R28, c[0x0][0x648] ;  /* 0x00019200ff1c7b82 */ /* 0x000e620000000800 */
[-C--:B--2---:R-:W-:Y:S02]  /*8150*/  SHF.L.U32 R4, R5, R24.reuse, RZ ;  /* 0x0000001805047219 */ /* 0x084fe400000006ff */
[--C-:B------:R-:W-:Y:S02]  /*8160*/  SHF.R.U64 R14, R10, R24, R3.reuse ;  /* 0x000000180a0e7219 */ /* 0x100fe40000001203 */
[----:B------:R-:W-:Y:S02]  /*8170*/  LOP3.LUT R25, RZ, R4, RZ, 0x33, !PT ;  /* 0x00000004ff197212 */ /* 0x000fe400078e33ff */
[-C--:B------:R-:W-:Y:S01]  /*8180*/  SHF.R.U32.HI R5, RZ, R24.reuse, R3 ;  /* 0x00000018ff057219 */ /* 0x080fe20000011603 */
[----:B------:R-:W2:Y:S01]  /*8190*/  LDC R29, c[0x0][0x638] ;  /* 0x00018e00ff1d7b82 */ /* 0x000ea20000000800 */
[----:B------:R-:W-:Y:S01]  /*81a0*/  SHF.L.U32 R152, R7, R24, RZ ;  /* 0x0000001807987219 */ /* 0x000fe200000006ff */
[----:B------:R-:W-:-:S06]  /*81b0*/  IMAD.MOV.U32 R4, RZ, RZ, R14 ;  /* 0x000000ffff047224 */ /* 0x000fcc00078e000e */
[----:B------:R-:W0:Y:S01]  /*81c0*/  LDC R30, c[0x0][0x610] ;  /* 0x00018400ff1e7b82 */ /* 0x000e220000000800 */
[----:B----4-:R-:W-:Y:S05]  /*81d0*/  @!P0 BRA `(.L_x_289) ;  /* 0x0000000000288947 */ /* 0x010fea0003800000 */
[----:B------:R-:W4:Y:S02]  /*81e0*/  LDC R3, c[0x0][0x64c] ;  /* 0x00019300ff037b82 */ /* 0x000f240000000800 */
[----:B----4-:R-:W-:-:S05]  /*81f0*/  IADD3 R3, P0, R14, R3, RZ ;  /* 0x000000030e037210 */ /* 0x010fca0007f1e0ff */
        /* <DEDUP_REMOVED lines=8> */
.L_x_289:
[----:B------:R-:W-:Y:S01]  /*8280*/  ISETP.NE.AND P0, PT, R2, 0x1, PT ;  /* 0x000000010200780c */ /* 0x000fe20003f05270 */
[----:B0-----:R-:W-:Y:S01]  /*8290*/  VIADD R7, R15, 0xffffffff ;  /* 0xffffffff0f077836 */ /* 0x001fe20000000000 */
[----:B-1-3--:R-:W-:Y:S01]  /*82a0*/  SHF.R.U64 R0, R4, R28, R5 ;  /* 0x0000001c04007219 */ /* 0x00afe20000001205 */
[----:B------:R-:W-:Y:S01]  /*82b0*/  IMAD.MOV R13, RZ, RZ, -R13 ;  /* 0x000000ffff0d7224 */ /* 0x000fe200078e0a0d */
[----:B------:R-:W-:Y:S01]  /*82c0*/  LOP3.LUT R5, R10, R25, RZ, 0xc0, !PT ;  /* 0x000000190a057212 */ /* 0x000fe200078ec0ff */
[----:B------:R-:W-:Y:S02]  /*82d0*/  IMAD.MOV.U32 R4, RZ, RZ, 0x1 ;  /* 0x00000001ff047424 */ /* 0x000fe400078e00ff */
[----:B------:R-:W-:Y:S02]  /*82e0*/  IMAD.MOV R3, RZ, RZ, -R0 ;  /* 0x000000ffff037224 */ /* 0x000fe400078e0a00 */
[----:B------:R-:W-:Y:S01]  /*82f0*/  IMAD R152, R152, R0, R5 ;  /* 0x0000000098987224 */ /* 0x000fe200078e0205 */
[----:B------:R-:W-:Y:S01]  /*8300*/  LOP3.LUT R5, R12, R7, RZ, 0xc0, !PT ;  /* 0x000000070c057212 */ /* 0x000fe200078ec0ff */
[----:B--2---:R-:W-:-:S02]  /*8310*/  IMAD R0, R3, R29, R14 ;  /* 0x0000001d03007224 */ /* 0x004fc400078e020e */
[----:B------:R-:W-:Y:S02]  /*8320*/  @P0 IMAD R21, R20, R13, R23 ;  /* 0x0000000d14150224 */ /* 0x000fe400078e0217 */
[----:B------:R-:W-:Y:S01]  /*8330*/  IMAD R3, R0, R15, R5 ;  /* 0x0000000f00037224 */ /* 0x000fe200078e0205 */
[----:B------:R-:W-:Y:S01]  /*8340*/  PRMT R0, R4, 0x7610, R0 ;  /* 0x0000761004007816 */ /* 0x000fe20000000000 */
[----:B------:R-:W-:-:S05]  /*8350*/  IMAD R152, R152, R30, R21 ;  /* 0x0000001e98987224 */ /* 0x000fca00078e0215 */
[----:B------:R-:W-:Y:S02]  /*8360*/  SEL R23, R3, R152, !P0 ;  /* 0x0000009803177207 */ /* 0x000fe40004000000 */
[----:B------:R-:W-:-:S07]  /*8370*/  SEL R152, R152, R3, !P0 ;  /* 0x0000000398987207 */ /* 0x000fce0004000000 */
.L_x_287:
[----:B------:R-:W-:-:S13]  /*8380*/  LOP3.LUT P0, RZ, R0, 0xff, RZ, 0xc0, !PT ;  /* 0x000000ff00ff7812 */ /* 0x000fda000780c0ff */
[----:B------:R-:W-:Y:S05]  /*8390*/  @P0 BRA `(.L_x_290) ;  /* 0xffffff8800e40947 */ /* 0x000fea000383ffff */
[----:B------:R-:W-:Y:S05]  /*83a0*/  EXIT ;  /* 0x000000000000794d */ /* 0x000fea0003800000 */
.L_x_3:
[----:B0-----:R-:W-:Y:S01]  /*83b0*/  ULDC.64 UR4, c[0x0][0x650] ;  /* 0x0001940000047ab9 */ /* 0x001fe20000000a00 */
        /* <DEDUP_REMOVED lines=25> */
.L_x_292:
[--C-:B------:R-:W-:Y:S01]  /*8550*/  SHF.R.U64 R12, R10, R14, R11.reuse ;  /* 0x0000000e0a0c7219 */ /* 0x100fe2000000120b */
[----:B------:R-:W0:Y:S01]  /*8560*/  LDC R22, c[0x0][0x618] ;  /* 0x00018600ff167b82 */ /* 0x000e220000000800 */
[----:B------:R-:W-:Y:S01]  /*8570*/  I2FP.F32.U32 R6, R4 ;  /* 0x0000000400067245 */ /* 0x000fe20000201000 */
[----:B------:R-:W-:Y:S01]  /*8580*/  ULDC UR4, c[0x0][0x150] ;  /* 0x0000540000047ab9 */ /* 0x000fe20000000800 */
[----:B------:R-:W-:Y:S02]  /*8590*/  SHF.R.U32.HI R5, RZ, R14, R11 ;  /* 0x0000000eff057219 */ /* 0x000fe4000001160b */
[----:B------:R-:W-:Y:S01]  /*85a0*/  IADD3 R9, P0, RZ, -R12, RZ ;  /* 0x8000000cff097210 */ /* 0x000fe20007f1e0ff */
[----:B------:R-:W-:Y:S01]  /*85b0*/  FMUL R11, R6, UR4 ;  /* 0x00000004060b7c20 */ /* 0x000fe20008400000 */
[----:B------:R-:W-:Y:S01]  /*85c0*/  ULDC UR4, c[0x0][0x154] ;  /* 0x0000550000047ab9 */ /* 0x000fe20000000800 */
[----:B------:R-:W1:Y:S02]  /*85d0*/  LDC.64 R24, c[0x0][0x640] ;  /* 0x00019000ff187b82 */ /* 0x000e640000000a00 */
[----:B------:R-:W-:-:S02]  /*85e0*/  IMAD.X R5, RZ, RZ, ~R5, P0 ;  /* 0x000000ffff057224 */ /* 0x000fc400000e0e05 */
[----:B------:R-:W2:Y:S01]  /*85f0*/  F2I.U32.TRUNC.NTZ R11, R11 ;  /* 0x0000000b000b7305 */ /* 0x000ea2000020f000 */
[----:B------:R-:W-:-:S03]  /*8600*/  IMAD.WIDE.U32 R6, R9, R20, R16 ;  /* 0x0000001409067225 */ /* 0x000fc600078e0010 */
[----:B------:R-:W3:Y:S01]  /*8610*/  LDC R13, c[0x0][0x144] ;  /* 0x00005100ff0d7b82 */ /* 0x000ee20000000800 */
[----:B------:R-:W-:-:S04]  /*8620*/  IMAD R8, R5, R20, RZ ;  /* 0x0000001405087224 */ /* 0x000fc800078e02ff */
[----:B------:R-:W-:Y:S02]  /*8630*/  IMAD R5, R9, R21, R8 ;  /* 0x0000001509057224 */ /* 0x000fe400078e0208 */
[----:B------:R-:W-:Y:S01]  /*8640*/  IMAD.MOV.U32 R8, RZ, RZ, -0x1 ;  /* 0xffffffffff087424 */ /* 0x000fe200078e00ff */
[----:B------:R-:W4:Y:S01]  /*8650*/  LDC R14, c[0x0][0x608] ;  /* 0x00018200ff0e7b82 */ /* 0x000f220000000800 */
[----:B------:R-:W-:Y:S01]  /*8660*/  IMAD.IADD R5, R7, 0x1, R5 ;  /* 0x0000000107057824 */ /* 0x000fe200078e0205 */
[----:B------:R-:W-:-:S04]  /*8670*/  I2FP.F32.U32 R7, R3 ;  /* 0x0000000300077245 */ /* 0x000fc80000201000 */
[-C--:B0-----:R-:W-:Y:S01]  /*8680*/  SHF.R.U64 R10, R6, R22.reuse, R5 ;  /* 0x00000016060a7219 */ /* 0x081fe20000001205 */
[----:B--2---:R-:W-:Y:S01]  /*8690*/  IMAD.MOV R6, RZ, RZ, -R11 ;  /* 0x000000ffff067224 */ /* 0x004fe200078e0a0b */
[----:B------:R-:W0:Y:S01]  /*86a0*/  LDC R9, c[0x0][0x658] ;  /* 0x00019600ff097b82 */ /* 0x000e220000000800 */
[----:B-1----:R-:W-:Y:S01]  /*86b0*/  ISETP.NE.U32.AND P0, PT, R24, RZ, PT ;  /* 0x000000ff1800720c */ /* 0x002fe20003f05070 */
[----:B------:R-:W-:Y:S01]  /*86c0*/  FMUL R7, R7, UR4 ;  /* 0x0000000407077c20 */ /* 0x000fe20008400000 */
[----:B------:R-:W-:Y:S02]  /*86d0*/  SHF.R.U32.HI R5, RZ, R22, R5 ;  /* 0x00000016ff057219 */ /* 0x000fe40000011605 */
[----:B------:R-:W-:-:S03]  /*86e0*/  ISETP.NE.AND.EX P0, PT, R25, RZ, PT, P0 ;  /* 0x000000ff1900720c */ /* 0x000fc60003f05300 */
[----:B------:R-:W1:Y:S01]  /*86f0*/  LDC R20, c[0x0][0x148] ;  /* 0x00005200ff147b82 */ /* 0x000e620000000800 */
[----:B---3--:R-:W-:Y:S02]  /*8700*/  IMAD R23, R13, R6, R4 ;  /* 0x000000060d177224 */ /* 0x008fe400078e0204 */
[----:B------:R-:W-:-:S05]  /*8710*/  IMAD.MOV.U32 R6, RZ, RZ, 0x1 ;  /* 0x00000001ff067424 */ /* 0x000fca00078e00ff */
[----:B------:R-:W2:Y:S01]  /*8720*/  LDC R21, c[0x0][0x600] ;  /* 0x00018000ff157b82 */ /* 0x000ea20000000800 */
[-CC-:B----4-:R-:W-:Y:S02]  /*8730*/  SHF.R.U64 R13, R10, R14.reuse, R5.reuse ;  /* 0x0000000e0a0d7219 */ /* 0x190fe40000001205 */
[----:B------:R-:W-:Y:S02]  /*8740*/  SHF.R.U32.HI R4, RZ, R14, R5 ;  /* 0x0000000eff047219 */ /* 0x000fe40000011605 */
[----:B------:R3:W4:Y:S03]  /*8750*/  F2I.U32.TRUNC.NTZ R14, R7 ;  /* 0x00000007000e7305 */ /* 0x000726000020f000 */
[----:B------:R-:W1:Y:S01]  /*8760*/  LDC R26, c[0x0][0x648] ;  /* 0x00019200ff1a7b82 */ /* 0x000e620000000800 */
[-C--:B0-----:R-:W-:Y:S02]  /*8770*/  SHF.R.U64 R15, R13, R9.reuse, R4 ;  /* 0x000000090d0f7219 */ /* 0x081fe40000001204 */
[----:B------:R-:W-:-:S02]  /*8780*/  SHF.L.U32 R8, R8, R9, RZ ;  /* 0x0000000908087219 */ /* 0x000fc400000006ff */
[-C--:B------:R-:W-:Y:S01]  /*8790*/  SHF.R.U32.HI R5, RZ, R9.reuse, R4 ;  /* 0x00000009ff057219 */ /* 0x080fe20000011604 */
[----:B------:R-:W-:Y:S01]  /*87a0*/  IMAD.MOV.U32 R4, RZ, RZ, R15 ;  /* 0x000000ffff047224 */ /* 0x000fe200078e000f */
[----:B------:R-:W-:Y:S01]  /*87b0*/  SHF.L.U32 R22, R6, R9, RZ ;  /* 0x0000000906167219 */ /* 0x000fe200000006ff */
[----:B------:R-:W0:Y:S01]  /*87c0*/  LDC R27, c[0x0][0x638] ;  /* 0x00018e00ff1b7b82 */ /* 0x000e220000000800 */
[----:B------:R-:W-:-:S07]  /*87d0*/  LOP3.LUT R28, RZ, R8, RZ, 0x33, !PT ;  /* 0x00000008ff1c7212 */ /* 0x000fce00078e33ff */
        /* <DEDUP_REMOVED lines=12> */
.L_x_293:
[----:B------:R-:W-:Y:S01]  /*88a0*/  ISETP.NE.AND P0, PT, R2, 0x1, PT ;  /* 0x000000010200780c */ /* 0x000fe20003f05270 */
[----:B--2---:R-:W-:Y:S01]  /*88b0*/  VIADD R7, R21, 0xffffffff ;  /* 0xffffffff15077836 */ /* 0x004fe20000000000 */
[----:B-1----:R-:W-:Y:S01]  /*88c0*/  SHF.R.U64 R5, R4, R26, R5 ;  /* 0x0000001a04057219 */ /* 0x002fe20000001205 */
[----:B------:R-:W-:Y:S01]  /*88d0*/  IMAD.MOV R14, RZ, RZ, -R14 ;  /* 0x000000ffff0e7224 */ /* 0x000fe200078e0a0e */
[----:B------:R-:W-:Y:S01]  /*88e0*/  LOP3.LUT R4, R13, R28, RZ, 0xc0, !PT ;  /* 0x0000001c0d047212 */ /* 0x000fe200078ec0ff */
[----:B------:R-:W-:Y:S01]  /*88f0*/  IMAD.MOV.U32 R8, RZ, RZ, R12 ;  /* 0x000000ffff087224 */ /* 0x000fe200078e000c */
[----:B------:R-:W-:Y:S01]  /*8900*/  LOP3.LUT R10, R10, R7, RZ, 0xc0, !PT ;  /* 0x000000070a0a7212 */ /* 0x000fe200078ec0ff */
[----:B------:R-:W-:Y:S02]  /*8910*/  IMAD.MOV R6, RZ, RZ, -R5 ;  /* 0x000000ffff067224 */ /* 0x000fe400078e0a05 */
[----:B------:R-:W-:-:S04]  /*8920*/  IMAD R4, R22, R5, R4 ;  /* 0x0000000516047224 */ /* 0x000fc800078e0204 */
[----:B------:R-:W-:Y:S02]  /*8930*/  @P0 IMAD R23, R20, R14, R3 ;  /* 0x0000000e14170224 */ /* 0x000fe400078e0203 */
[----:B0-----:R-:W-:Y:S02]  /*8940*/  IMAD R3, R6, R27, R15 ;  /* 0x0000001b06037224 */ /* 0x001fe400078e020f */
[----:B------:R-:W-:Y:S02]  /*8950*/  IMAD R7, R4, R29, R23 ;  /* 0x0000001d04077224 */ /* 0x000fe400078e0217 */
[----:B------:R-:W-:Y:S02]  /*8960*/  IMAD R4, R3, R21, R10 ;  /* 0x0000001503047224 */ /* 0x000fe400078e020a */
[----:B------:R-:W-:-:S03]  /*8970*/  IMAD.MOV.U32 R6, RZ, RZ, 0x1 ;  /* 0x00000001ff067424 */ /* 0x000fc600078e00ff */
[----:B------:R-:W-:Y:S02]  /*8980*/  SEL R9, R4, R7, !P0 ;  /* 0x0000000704097207 */ /* 0x000fe40004000000 */
[----:B------:R-:W-:-:S07]  /*8990*/  SEL R7, R7, R4, !P0 ;  /* 0x0000000407077207 */ /* 0x000fce0004000000 */
.L_x_291:
[----:B------:R-:W-:-:S08]  /*89a0*/  NOP ;  /* 0x0000000000007918 */ /* 0x000fd00000000000 */
[----:B------:R-:W0:-:S00]  /*89b0*/  USETMAXREG.DEALLOC.CTAPOOL 0x28 ;  /* 0x00000028000079c8 */ /* 0x000e0000080e0500 */
[----:B0-----:R-:W-:-:S13]  /*89c0*/  ISETP.NE.AND P0, PT, R0, RZ, PT ;  /* 0x000000ff0000720c */ /* 0x001fda0003f05270 */
[----:B------:R-:W-:Y:S05]  /*89d0*/  @P0 EXIT ;  /* 0x000000000000094d */ /* 0x000fea0003800000 */
[----:B------:R-:W-:Y:S01]  /*89e0*/  LOP3.LUT P0, RZ, R6, 0xff, RZ, 0xc0, !PT ;  /* 0x000000ff06ff7812 */ /* 0x000fe2000780c0ff */
[----:B------:R-:W-:Y:S02]  /*89f0*/  IMAD.MOV.U32 R3, RZ, RZ, 0x1 ;  /* 0x00000001ff037424 */ /* 0x000fe400078e00ff */
[----:B------:R-:W-:-:S10]  /*8a00*/  IMAD.MOV.U32 R0, RZ, RZ, RZ ;  /* 0x000000ffff007224 */ /* 0x000fd400078e00ff */
[----:B------:R-:W-:Y:S05]  /*8a10*/  @!P0 BRA `(.L_x_294) ;  /* 0x0000000c00348947 */ /* 0x000fea0003800000 */
[----:B------:R-:W0:Y:S01]  /*8a20*/  LDC R0, c[0x0][0x28c] ;  /* 0x0000a300ff007b82 */ /* 0x000e220000000800 */
[----:B------:R-:W-:Y:S01]  /*8a30*/  ULDC UR5, c[0x0][0x600] ;  /* 0x0001800000057ab9 */ /* 0x000fe20000000800 */
[----:B------:R-:W-:Y:S01]  /*8a40*/  ULDC UR4, c[0x0][0xc] ;  /* 0x0000030000047ab9 */ /* 0x000fe20000000800 */
[----:B------:R-:W-:Y:S01]  /*8a50*/  UIADD3 UR16, UR5, -0x1, URZ ;  /* 0xffffffff05107890 */ /* 0x000fe2000fffe03f */
[C---:B------:R-:W-:Y:S01]  /*8a60*/  LOP3.LUT P2, RZ, R18.reuse, 0x7f, RZ, 0xc0, !PT ;  /* 0x0000007f12ff7812 */ /* 0x040fe2000784c0ff */
[----:B------:R-:W-:Y:S01]  /*8a70*/  ULDC UR6, c[0x0][0x658] ;  /* 0x0001960000067ab9 */ /* 0x000fe20000000800 */
[----:B------:R-:W-:Y:S01]  /*8a80*/  ULDC UR5, c[0x0][0x10] ;  /* 0x0000040000057ab9 */ /* 0x000fe20000000800 */
[----:B------:R-:W-:Y:S01]  /*8a90*/  UMOV UR7, 0xffffffff ;  /* 0xffffffff00077882 */ /* 0x000fe20000000000 */
[----:B------:R-:W-:Y:S01]  /*8aa0*/  UMOV UR8, 0x1 ;  /* 0x0000000100087882 */ /* 0x000fe20000000000 */
[----:B------:R-:W-:Y:S01]  /*8ab0*/  UIMAD.WIDE.U32 UR4, UR4, UR5, URZ ;  /* 0x00000005040472a5 */ /* 0x000fe2000f8e003f */
[----:B------:R-:W-:Y:S01]  /*8ac0*/  LOP3.LUT P0, RZ, R18, 0x1f, RZ, 0xc0, !PT ;  /* 0x0000001f12ff7812 */ /* 0x000fe2000780c0ff */
[----:B------:R-:W-:Y:S01]  /*8ad0*/  USHF.L.U32 UR7, UR7, UR6, URZ ;  /* 0x0000000607077299 */ /* 0x000fe2000800063f */
[----:B------:R-:W-:Y:S01]  /*8ae0*/  BSSY B0, `(.L_x_294) ;  /* 0x00000c0000007945 */ /* 0x000fe20003800000 */
[----:B------:R-:W-:Y:S01]  /*8af0*/  USHF.L.U32 UR18, UR8, UR6, URZ ;  /* 0x0000000608127299 */ /* 0x000fe2000800063f */
[----:B------:R-:W-:Y:S01]  /*8b00*/  IMAD.MOV.U32 R11, RZ, RZ, 0x1 ;  /* 0x00000001ff0b7424 */ /* 0x000fe200078e00ff */
[----:B------:R-:W-:Y:S01]  /*8b10*/  LOP3.LUT R18, R19, 0x2, RZ, 0xfc, !PT ;  /* 0x0000000213127812 */ /* 0x000fe200078efcff */
[----:B------:R-:W-:Y:S01]  /*8b20*/  ULDC UR6, c[0x0][0x14] ;  /* 0x0000050000067ab9 */ /* 0x000fe20000000800 */
[----:B------:R-:W-:Y:S01]  /*8b30*/  PLOP3.LUT P0, PT, P0, P2, PT, 0x8a, 0x0 ;  /* 0x000000000000781c */ /* 0x000fe20000705172 */
[----:B------:R-:W-:-:S02]  /*8b40*/  UIMAD.WIDE.U32 UR20, UR4, UR6, URZ ;  /* 0x00000006041472a5 */ /* 0x000fc4000f8e003f */
[----:B------:R-:W-:Y:S02]  /*8b50*/  UIMAD UR13, UR5, UR6, URZ ;  /* 0x00000006050d72a4 */ /* 0x000fe4000f8e023f */
[----:B------:R-:W-:Y:S01]  /*8b60*/  ULOP3.LUT UR17, URZ, UR7, URZ, 0x33, !UPT ;  /* 0x000000073f117292 */ /* 0x000fe2000f8e333f */
[----:B0-----:R-:W-:Y:S01]  /*8b70*/  VIADD R0, R0, 0x1f ;  /* 0x0000001f00007836 */ /* 0x001fe20000000000 */
[----:B------:R-:W-:Y:S01]  /*8b80*/  UIADD3 UR13, UR21, UR13, URZ ;  /* 0x0000000d150d7290 */ /* 0x000fe2000fffe03f */
[----:B------:R-:W-:-:S03]  /*8b90*/  ULDC.64 UR22, c[0x0][0x198] ;  /* 0x0000660000167ab9 */ /* 0x000fc60000000a00 */
[----:B------:R-:W-:-:S04]  /*8ba0*/  SHF.R.S32.HI R3, RZ, 0x1f, R0 ;  /* 0x0000001fff037819 */ /* 0x000fc80000011400 */
[----:B------:R-:W-:Y:S01]  /*8bb0*/  LEA.HI R3, R3, R0, RZ, 0x5 ;  /* 0x0000000003037211 */ /* 0x000fe200078f28ff */
[----:B------:R-:W-:-:S03]  /*8bc0*/  IMAD.MOV.U32 R0, RZ, RZ, RZ ;  /* 0x000000ffff007224 */ /* 0x000fc600078e00ff */
[----:B------:R-:W-:Y:S01]  /*8bd0*/  SHF.R.S32.HI R13, RZ, 0x5, R3 ;  /* 0x00000005ff0d7819 */ /* 0x000fe20000011403 */
[----:B------:R-:W-:-:S04]  /*8be0*/  IMAD.MOV.U32 R3, RZ, RZ, 0x1 ;  /* 0x00000001ff037424 */ /* 0x000fc800078e00ff */
[----:B------:R-:W-:-:S07]  /*8bf0*/  VIADD R10, R13, 0x1 ;  /* 0x000000010d0a7836 */ /* 0x000fce0000000000 */
.L_x_306:
[----:B------:R-:W-:-:S03]  /*8c00*/  UMOV UR4, 0xffffffff ;  /* 0xffffffff00047882 */ /* 0x000fc60000000000 */
[----:B------:R-:W-:Y:S05]  /*8c10*/  BRA.DIV UR4, `(.L_x_295) ;  /* 0x0000000e049c7947 */ /* 0x000fea000b800000 */
[----:B------:R-:W-:-:S13]  /*8c20*/  ELECT P6, URZ, PT ;  /* 0x00000000003f782f */ /* 0x000fda00038c0000 */
.L_x_317:
[----:B------:R-:W0:Y:S01]  /*8c30*/  LDC R4, c[0x0][0x28c] ;  /* 0x0000a300ff047b82 */ /* 0x000e220000000800 */
[----:B------:R-:W-:Y:S01]  /*8c40*/  BSSY B1, `(.L_x_296) ;  /* 0x0000037000017945 */ /* 0x000fe20003800000 */
[----:B0-----:R-:W-:-:S13]  /*8c50*/  ISETP.LT.OR P6, PT, R4, 0x1, !P6 ;  /* 0x000000010400780c */ /* 0x001fda00077c1670 */
[----:B------:R-:W-:Y:S05]  /*8c60*/  @P6 BRA `(.L_x_297) ;  /* 0x0000000000d06947 */ /* 0x000fea0003800000 */
[----:B------:R-:W-:Y:S02]  /*8c70*/  IMAD.SHL.U32 R14, R9, 0x100, RZ ;  /* 0x00000100090e7824 */ /* 0x000fe400078e00ff */
[----:B------:R-:W-:Y:S02]  /*8c80*/  IMAD.SHL.U32 R15, R7, 0x80, RZ ;  /* 0x00000080070f7824 */ /* 0x000fe400078e00ff */
[----:B------:R-:W-:Y:S02]  /*8c90*/  IMAD.MOV.U32 R20, RZ, RZ, RZ ;  /* 0x000000ffff147224 */ /* 0x000fe400078e00ff */
[----:B------:R-:W-:Y:S02]  /*8ca0*/  IMAD.MOV.U32 R4, RZ, RZ, R10 ;  /* 0x000000ffff047224 */ /* 0x000fe400078e000a */
[----:B------:R-:W-:Y:S02]  /*8cb0*/  IMAD.MOV.U32 R5, RZ, RZ, R3 ;  /* 0x000000ffff057224 */ /* 0x000fe400078e0003 */
[----:B------:R-:W-:-:S07]  /*8cc0*/  IMAD.MOV.U32 R6, RZ, RZ, R0 ;  /* 0x000000ffff067224 */ /* 0x000fce00078e0000 */
.L_x_301:
[----:B------:R-:W0:Y:S01]  /*8cd0*/  S2R R12, SR_CgaCtaId ;  /* 0x00000000000c7919 */ /* 0x000e220000008800 */
[----:B------:R-:W-:Y:S01]  /*8ce0*/  MOV R7, 0x400 ;  /* 0x0000040000077802 */ /* 0x000fe20000000f00 */
[----:B------:R-:W1:Y:S03]  /*8cf0*/  @!P2 LDC R9, c[0x0][0x500] ;  /* 0x00014000ff09ab82 */ /* 0x000e660000000800 */
[----:B0-----:R-:W-:Y:S02]  /*8d00*/  LEA R21, R12, R7, 0x18 ;  /* 0x000000070c157211 */ /* 0x001fe400078ec0ff */
[----:B------:R-:W-:-:S03]  /*8d10*/  SHF.L.U32 R7, R5, 0x1f, RZ ;  /* 0x0000001f05077819 */ /* 0x000fc600000006ff */
[----:B------:R-:W-:-:S04]  /*8d20*/  IMAD R12, R6, 0x8, R21 ;  /* 0x00000008060c7824 */ /* 0x000fc800078e0215 */
[----:B------:R-:W0:Y:S02]  /*8d30*/  SYNCS.PHASECHK.TRANS64.TRYWAIT P1, [R12+URZ+0x20], R7 ;  /* 0x000020070c0075a7 */ /* 0x000e24000802017f */
[----:B01----:R-:W-:Y:S05]  /*8d40*/  @!P1 BRA `(.L_x_298) ;  /* 0x0000000c00709947 */ /* 0x003fea0003800000 */
.L_x_318:
[----:B0-----:R-:W-:Y:S01]  /*8d50*/  PRMT R7, R18, 0x9910, RZ ;  /* 0x0000991012077816 */ /* 0x001fe200000000ff */
[----:B------:R0:W-:Y:S03]  /*8d60*/  @!P2 SYNCS.ARRIVE.TRANS64 RZ, [R12+URZ], R9 ;  /* 0x000000090cffa9a7 */ /* 0x0001e6000800003f */
[----:B------:R-:W-:-:S13]  /*8d70*/  ISETP.NE.AND P1, PT, R7, 0x2, PT ;  /* 0x000000020700780c */ /* 0x000fda0003f25270 */
[----:B0-----:R-:W-:Y:S05]  /*8d80*/  @P1 BRA `(.L_x_299) ;  /* 0x0000000000041947 */ /* 0x001fea0003800000 */
[----:B------:R-:W-:Y:S01]  /*8d90*/  BPT.TRAP 0x1 ;  /* 0x000000040000795c */ /* 0x000fe20000300000 */
.L_x_299:
[----:B------:R-:W-:Y:S05]  /*8da0*/  @P0 BRA `(.L_x_300) ;  /* 0x0000000000040947 */ /* 0x000fea0003800000 */
[----:B------:R-:W-:Y:S01]  /*8db0*/  BPT.TRAP 0x1 ;  /* 0x000000040000795c */ /* 0x000fe20000300000 */
.L_x_300:
[--C-:B------:R-:W-:Y:S01]  /*8dc0*/  IMAD R7, R6, 0x1000, R21.reuse ;  /* 0x0000100006077824 */ /* 0x100fe200078e0215 */
[----:B------:R-:W-:Y:S01]  /*8dd0*/  R2UR UR9, R12 ;  /* 0x000000000c0972ca */ /* 0x000fe200000e0000 */
[----:B------:R-:W-:Y:S01]  /*8de0*/  IMAD R21, R6, 0x2000, R21 ;  /* 0x0000200006157824 */ /* 0x000fe200078e0215 */
[----:B------:R-:W-:Y:S01]  /*8df0*/  UIADD3 UR4, UP0, UR22, 0xf0, URZ ;  /* 0x000000f016047890 */ /* 0x000fe2000ff1e03f */
[----:B------:R-:W-:Y:S01]  /*8e00*/  VIADD R4, R4, 0xffffffff ;  /* 0xffffffff04047836 */ /* 0x000fe20000000000 */
[----:B------:R-:W-:Y:S01]  /*8e10*/  R2UR UR5, R7 ;  /* 0x00000000070572ca */ /* 0x000fe200000e0000 */
[----:B------:R-:W-:Y:S01]  /*8e20*/  UIADD3 UR24, UP1, UR22, 0x1f0, URZ ;  /* 0x000001f016187890 */ /* 0x000fe2000ff3e03f */
[----:B------:R-:W-:Y:S01]  /*8e30*/  R2UR UR8, R21 ;  /* 0x00000000150872ca */ /* 0x000fe200000e0000 */
[----:B------:R-:W-:Y:S01]  /*8e40*/  VIADD R6, R6, 0x1 ;  /* 0x0000000106067836 */ /* 0x000fe20000000000 */
[----:B------:R-:W-:Y:S01]  /*8e50*/  R2UR UR11, R15 ;  /* 0x000000000f0b72ca */ /* 0x000fe200000e0000 */
[----:B------:R-:W-:Y:S01]  /*8e60*/  UIADD3.X UR25, URZ, UR23, URZ, UP1, !UPT ;  /* 0x000000173f197290 */ /* 0x000fe20008ffe43f */
[----:B------:R-:W-:Y:S01]  /*8e70*/  R2UR UR10, R20 ;  /* 0x00000000140a72ca */ /* 0x000fe200000e0000 */
[----:B------:R-:W-:Y:S01]  /*8e80*/  UMOV UR6, 0x0 ;  /* 0x0000000000067882 */ /* 0x000fe20000000000 */
[----:B------:R-:W-:Y:S01]  /*8e90*/  R2UR UR12, R8 ;  /* 0x00000000080c72ca */ /* 0x000fe200000e0000 */
[----:B------:R-:W-:Y:S01]  /*8ea0*/  UMOV UR7, 0x10000000 ;  /* 0x1000000000077882 */ /* 0x000fe20000000000 */
[----:B------:R-:W-:Y:S01]  /*8eb0*/  R2UR UR19, R14 ;  /* 0x000000000e1372ca */ /* 0x000fe200000e0000 */
[----:B------:R-:W-:Y:S01]  /*8ec0*/  VIADD R20, R20, 0x20 ;  /* 0x0000002014147836 */ /* 0x000fe20000000000 */
[----:B------:R-:W-:Y:S01]  /*8ed0*/  ISETP.GT.AND P3, PT, R4, 0x1, PT ;  /* 0x000000010400780c */ /* 0x000fe20003f64270 */
[----:B------:R-:W-:Y:S01]  /*8ee0*/  UIADD3 UR14, UR5, 0x100, URZ ;  /* 0x00000100050e7890 */ /* 0x000fe2000fffe03f */
[----:B------:R-:W-:Y:S01]  /*8ef0*/  ISETP.NE.AND P1, PT, R6, 0x4, PT ;  /* 0x000000040600780c */ /* 0x000fe20003f25270 */
[----:B------:R-:W-:-:S02]  /*8f00*/  UIADD3.X UR5, URZ, UR23, URZ, UP0, !UPT ;  /* 0x000000173f057290 */ /* 0x000fc400087fe43f */
[----:B------:R-:W-:Y:S01]  /*8f10*/  UIADD3 UR15, UR8, 0x4100, URZ ;  /* 0x00004100080f7890 */ /* 0x000fe2000fffe03f */
[----:B------:R-:W-:Y:S02]  /*8f20*/  SEL R12, RZ, 0x1, P1 ;  /* 0x00000001ff0c7807 */ /* 0x000fe40000800000 */
[----:B------:R-:W-:Y:S01]  /*8f30*/  UMOV UR8, UR14 ;  /* 0x0000000e00087c82 */ /* 0x000fe20008000000 */
[----:B------:R-:W-:Y:S02]  /*8f40*/  SEL R6, R6, RZ, P1 ;  /* 0x000000ff06067207 */ /* 0x000fe40000800000 */
[----:B------:R-:W-:Y:S01]  /*8f50*/  LOP3.LUT R5, R5, R12, RZ, 0x3c, !PT ;  /* 0x0000000c05057212 */ /* 0x000fe200078e3cff */
[----:B------:R0:W-:Y:S02]  /*8f60*/  UTMALDG.3D [UR8], [UR4], desc[UR6] ;  /* 0x00000608040075b4 */ /* 0x0001e40008011000 */
[----:B0-----:R-:W-:Y:S01]  /*8f70*/  UMOV UR8, UR15 ;  /* 0x0000000f00087c82 */ /* 0x001fe20008000000 */
[----:B------:R-:W-:-:S02]  /*8f80*/  UMOV UR11, UR19 ;  /* 0x00000013000b7c82 */ /* 0x000fc40008000000 */
[----:B------:R0:W-:Y:S02]  /*8f90*/  UTMALDG.3D [UR8], [UR24], desc[UR6] ;  /* 0x00000608180075b4 */ /* 0x0001e40008011000 */
[----:B0-----:R-:W-:Y:S05]  /*8fa0*/  @P3 BRA `(.L_x_301) ;  /* 0xfffffffc00483947 */ /* 0x001fea000383ffff */
.L_x_297:
[----:B------:R-:W-:Y:S05]  /*8fb0*/  BSYNC B1 ;  /* 0x0000000000017941 */ /* 0x000fea0003800000 */
.L_x_296:
[----:B------:R-:W-:Y:S01]  /*8fc0*/  LOP3.LUT P3, RZ, R11, 0xff, RZ, 0xc0, !PT ;  /* 0x000000ff0bff7812 */ /* 0x000fe2000786c0ff */
[----:B------:R-:W-:Y:S01]  /*8fd0*/  IMAD.IADD R0, R13, 0x1, R0 ;  /* 0x000000010d007824 */ /* 0x000fe200078e0200 */
[----:B------:R-:W-:Y:S01]  /*8fe0*/  IADD3 R16, P4, R16, UR20, RZ ;  /* 0x0000001410107c10 */ /* 0x000fe2000ff9e0ff */
[----:B------:R-:W-:Y:S01]  /*8ff0*/  ULDC.64 UR4, c[0x0][0x650] ;  /* 0x0001940000047ab9 */ /* 0x000fe20000000a00 */
[----:B------:R-:W-:Y:S01]  /*9000*/  BSSY B1, `(.L_x_302) ;  /* 0x000006b000017945 */ /* 0x000fe20003800000 */
[----:B------:R-:W-:Y:S01]  /*9010*/  IMAD.MOV.U32 R7, RZ, RZ, -0x1 ;  /* 0xffffffffff077424 */ /* 0x000fe200078e00ff */
[----:B------:R-:W-:Y:S01]  /*9020*/  SHF.R.U32.HI R4, RZ, 0x2, R0 ;  /* 0x00000002ff047819 */ /* 0x000fe20000011600 */
[----:B------:R-:W-:Y:S01]  /*9030*/  IMAD.MOV.U32 R9, RZ, RZ, -0x1 ;  /* 0xffffffffff097424 */ /* 0x000fe200078e00ff */
[----:B------:R-:W-:Y:S01]  /*9040*/  ISETP.GT.U32.AND P1, PT, R0, 0x3, PT ;  /* 0x000000030000780c */ /* 0x000fe20003f24070 */
[----:B------:R-:W-:Y:S01]  /*9050*/  IMAD.MOV.U32 R8, RZ, RZ, -0x1 ;  /* 0xffffffffff087424 */ /* 0x000fe200078e00ff */
[----:B------:R-:W-:-:S02]  /*9060*/  LOP3.LUT R4, R4, 0x1, RZ, 0xc0, !PT ;  /* 0x0000000104047812 */ /* 0x000fc400078ec0ff */
[----:B------:R-:W-:Y:S01]  /*9070*/  ISETP.LT.U32.AND P1, PT, R13, 0x4, P1 ;  /* 0x000000040d00780c */ /* 0x000fe20000f21070 */
[----:B------:R-:W0:Y:S01]  /*9080*/  @P3 S2R R6, SR_CgaCtaId ;  /* 0x0000000000063919 */ /* 0x000e220000008800 */
[----:B------:R-:W-:Y:S02]  /*9090*/  @P3 MOV R5, 0x400 ;  /* 0x0000040000053802 */ /* 0x000fe40000000f00 */
[----:B------:R-:W-:Y:S02]  /*90a0*/  IADD3.X R17, R17, UR13, RZ, P4, !PT ;  /* 0x0000000d11117c10 */ /* 0x000fe4000a7fe4ff */
[----:B------:R-:W-:Y:S02]  /*90b0*/  ISETP.GE.U32.AND P4, PT, R16, UR4, PT ;  /* 0x0000000410007c0c */ /* 0x000fe4000bf86070 */
[----:B------:R-:W-:Y:S02]  /*90c0*/  LOP3.LUT R0, R0, 0x3, RZ, 0xc0, !PT ;  /* 0x0000000300007812 */ /* 0x000fe400078ec0ff */
[----:B------:R-:W-:-:S02]  /*90d0*/  PRMT R11, RZ, 0x7610, R11 ;  /* 0x00007610ff0b7816 */ /* 0x000fc4000000000b */
[----:B0-----:R-:W-:-:S04]  /*90e0*/  @P3 LEA R5, R6, R5, 0x18 ;  /* 0x0000000506053211 */ /* 0x001fc800078ec0ff */
[----:B------:R0:W-:Y:S01]  /*90f0*/  @P3 SYNCS.ARRIVE.TRANS64.A1T0 RZ, [R5+URZ+0x58], RZ ;  /* 0x000058ff05ff39a7 */ /* 0x0001e2000810003f */
[----:B------:R-:W-:Y:S02]  /*9100*/  ISETP.NE.U32.AND P3, PT, R4, 0x1, PT ;  /* 0x000000010400780c */ /* 0x000fe40003f65070 */
[----:B------:R-:W-:Y:S02]  /*9110*/  SEL R4, RZ, 0x1, !P1 ;  /* 0x00000001ff047807 */ /* 0x000fe40004800000 */
[----:B------:R-:W-:Y:S02]  /*9120*/  ISETP.GE.U32.AND.EX P1, PT, R17, UR5, PT, P4 ;  /* 0x0000000511007c0c */ /* 0x000fe4000bf26140 */
[----:B------:R-:W-:-:S04]  /*9130*/  ISETP.GT.U32.AND P3, PT, R13, 0x3, !P3 ;  /* 0x000000030d00780c */ /* 0x000fc80005f64070 */
[----:B0-----:R-:W-:-:S04]  /*9140*/  SEL R5, RZ, 0x1, !P3 ;  /* 0x00000001ff057807 */ /* 0x001fc80005800000 */
[--C-:B------:R-:W-:Y:S02]  /*9150*/  LOP3.LUT R3, R5, R3, R4.reuse, 0x96, !PT ;  /* 0x0000000305037212 */ /* 0x100fe400078e9604 */
[----:B------:R-:W-:Y:S01]  /*9160*/  PRMT R4, RZ, 0x7610, R4 ;  /* 0x00007610ff047816 */ /* 0x000fe20000000004 */
[----:B------:R-:W-:Y:S06]  /*9170*/  @P1 BRA `(.L_x_303) ;  /* 0x00000004004c1947 */ /* 0x000fec0003800000 */
[----:B------:R-:W-:Y:S01]  /*9180*/  ULDC.64 UR4, c[0x0][0x628] ;  /* 0x00018a0000047ab9 */ /* 0x000fe20000000a00 */
[----:B------:R-:W0:Y:S01]  /*9190*/  S2R R14, SR_CTAID.X ;  /* 0x00000000000e7919 */ /* 0x000e220000002500 */
[----:B------:R-:W-:Y:S01]  /*91a0*/  ISETP.NE.U32.AND P1, PT, RZ, UR4, PT ;  /* 0x00000004ff007c0c */ /* 0x000fe2000bf25070 */
[----:B------:R-:W-:Y:S01]  /*91b0*/  ULDC UR7, c[0x0][0x630] ;  /* 0x00018c0000077ab9 */ /* 0x000fe20000000800 */
[----:B------:R-:W-:Y:S01]  /*91c0*/  IMAD.MOV.U32 R4, RZ, RZ, R16 ;  /* 0x000000ffff047224 */ /* 0x000fe200078e0010 */
[----:B------:R-:W1:Y:S01]  /*91d0*/  S2R R12, SR_CTAID.Y ;  /* 0x00000000000c7919 */ /* 0x000e620000002600 */
[----:B------:R-:W-:Y:S01]  /*91e0*/  ISETP.NE.AND.EX P1, PT, RZ, UR5, PT, P1 ;  /* 0x00000005ff007c0c */ /* 0x000fe2000bf25310 */
[----:B------:R-:W-:-:S12]  /*91f0*/  IMAD.MOV.U32 R5, RZ, RZ, R17 ;  /* 0x000000ffff057224 */ /* 0x000fd800078e0011 */
[----:B------:R-:W-:Y:S05]  /*9200*/  @!P1 BRA `(.L_x_304) ;  /* 0x0000000000289947 */ /* 0x000fea0003800000 */
[----:B------:R-:W-:Y:S02]  /*9210*/  ULDC UR6, c[0x0][0x634] ;  /* 0x00018d0000067ab9 */ /* 0x000fe40000000800 */
[----:B------:R-:W-:-:S05]  /*9220*/  IADD3 R9, P1, R16, UR6, RZ ;  /* 0x0000000610097c10 */ /* 0x000fca000ff3e0ff */
[----:B------:R-:W-:-:S04]  /*9230*/  IMAD.X R15, RZ, RZ, R17, P1 ;  /* 0x000000ffff0f7224 */ /* 0x000fc800008e0611 */
[----:B------:R-:W-:-:S04]  /*9240*/  IMAD.WIDE.U32 R6, R15, UR4, RZ ;  /* 0x000000040f067c25 */ /* 0x000fc8000f8e00ff */
[----:B------:R-:W-:-:S04]  /*9250*/  IMAD.WIDE.U32 R6, P1, R9, UR5, R6 ;  /* 0x0000000509067c25 */ /* 0x000fc8000f820006 */
[----:B------:R-:W-:-:S04]  /*9260*/  IMAD.WIDE.U32 R8, R9, UR4, RZ ;  /* 0x0000000409087c25 */ /* 0x000fc8000f8e00ff */
[----:B------:R-:W-:Y:S01]  /*9270*/  IMAD.X R5, RZ, RZ, RZ, P1 ;  /* 0x000000ffff057224 */ /* 0x000fe200008e06ff */
[----:B------:R-:W-:Y:S01]  /*9280*/  IADD3 RZ, P1, R9, R6, RZ ;  /* 0x0000000609ff7210 */ /* 0x000fe20007f3e0ff */
[----:B------:R-:W-:-:S04]  /*9290*/  IMAD.MOV.U32 R4, RZ, RZ, R7 ;  /* 0x000000ffff047224 */ /* 0x000fc800078e0007 */
[----:B------:R-:W-:-:S08]  /*92a0*/  IMAD.WIDE.U32.X R4, R15, UR5, R4, P1 ;  /* 0x000000050f047c25 */ /* 0x000fd000088e0404 */
.L_x_304:
[--C-:B------:R-:W-:Y:S01]  /*92b0*/  SHF.R.U64 R8, R4, UR7, R5.reuse ;  /* 0x0000000704087c19 */ /* 0x100fe20008001205 */
[----:B------:R-:W-:Y:S01]  /*92c0*/  ULDC.64 UR4, c[0x0][0x620] ;  /* 0x0001880000047ab9 */ /* 0x000fe20000000a00 */
[----:B------:R-:W-:Y:S01]  /*92d0*/  SHF.R.U32.HI R4, RZ, UR7, R5 ;  /* 0x00000007ff047c19 */ /* 0x000fe20008011605 */
[----:B------:R-:W2:Y:S01]  /*92e0*/  LDC R25, c[0x0][0x144] ;  /* 0x00005100ff197b82 */ /* 0x000ea20000000800 */
[----:B------:R-:W-:Y:S01]  /*92f0*/  IADD3 R7, P1, RZ, -R8, RZ ;  /* 0x80000008ff077210 */ /* 0x000fe20007f3e0ff */
[----:B------:R-:W-:Y:S01]  /*9300*/  ULDC.64 UR8, c[0x0][0x640] ;  /* 0x0001900000087ab9 */ /* 0x000fe20000000a00 */
[----:B0-----:R-:W-:Y:S01]  /*9310*/  I2FP.F32.U32 R9, R14 ;  /* 0x0000000e00097245 */ /* 0x001fe20000201000 */
[----:B------:R-:W-:Y:S02]  /*9320*/  ULDC UR6, c[0x0][0x608] ;  /* 0x0001820000067ab9 */ /* 0x000fe40000000800 */
[----:B------:R-:W-:Y:S01]  /*9330*/  IMAD.X R4, RZ, RZ, ~R4, P1 ;  /* 0x000000ffff047224 */ /* 0x000fe200008e0e04 */
[----:B------:R-:W-:Y:S01]  /*9340*/  ISETP.NE.U32.AND P1, PT, RZ, UR8, PT ;  /* 0x00000008ff007c0c */ /* 0x000fe2000bf25070 */
[----:B------:R-:W0:Y:S02]  /*9350*/  LDC R21, c[0x0][0x148] ;  /* 0x00005200ff157b82 */ /* 0x000e240000000800 */
[----:B------:R-:W-:Y:S01]  /*9360*/  IMAD R6, R4, UR4, RZ ;  /* 0x0000000404067c24 */ /* 0x000fe2000f8e02ff */
[----:B------:R-:W-:Y:S01]  /*9370*/  ISETP.NE.AND.EX P1, PT, RZ, UR9, PT, P1 ;  /* 0x00000009ff007c0c */ /* 0x000fe2000bf25310 */
[----:B------:R-:W-:Y:S01]  /*9380*/  IMAD.WIDE.U32 R4, R7, UR4, R16 ;  /* 0x0000000407047c25 */ /* 0x000fe2000f8e0010 */
[----:B------:R-:W-:-:S03]  /*9390*/  ULDC UR4, c[0x0][0x150] ;  /* 0x0000540000047ab9 */ /* 0x000fc60000000800 */
[----:B------:R-:W-:Y:S02]  /*93a0*/  IMAD R7, R7, UR5, R6 ;  /* 0x0000000507077c24 */ /* 0x000fe4000f8e0206 */
[----:B------:R-:W-:Y:S01]  /*93b0*/  FMUL R6, R9, UR4 ;  /* 0x0000000409067c20 */ /* 0x000fe20008400000 */
[----:B------:R-:W-:Y:S01]  /*93c0*/  ULDC UR4, c[0x0][0x618] ;  /* 0x0001860000047ab9 */ /* 0x000fe20000000800 */
[----:B------:R-:W-:Y:S01]  /*93d0*/  ULDC UR5, c[0x0][0x154] ;  /* 0x0000550000057ab9 */ /* 0x000fe20000000800 */
[----:B------:R-:W-:-:S03]  /*93e0*/  IMAD.IADD R5, R5, 0x1, R7 ;  /* 0x0000000105057824 */ /* 0x000fc600078e0207 */
[----:B------:R-:W3:Y:S02]  /*93f0*/  F2I.U32.TRUNC.NTZ R6, R6 ;  /* 0x0000000600067305 */ /* 0x000ee4000020f000 */
[----:B------:R-:W-:Y:S02]  /*9400*/  SHF.R.U64 R9, R4, UR4, R5 ;  /* 0x0000000404097c19 */ /* 0x000fe40008001205 */
[----:B-1----:R-:W-:-:S05]  /*9410*/  I2FP.F32.U32 R4, R12 ;  /* 0x0000000c00047245 */ /* 0x002fca0000201000 */
[----:B------:R-:W-:Y:S01]  /*9420*/  FMUL R22, R4, UR5 ;  /* 0x0000000504167c20 */ /* 0x000fe20008400000 */
[----:B------:R-:W-:Y:S01]  /*9430*/  SHF.R.U32.HI R4, RZ, UR4, R5 ;  /* 0x00000004ff047c19 */ /* 0x000fe20008011605 */
[----:B------:R-:W-:-:S03]  /*9440*/  ULDC UR4, c[0x0][0x658] ;  /* 0x0001960000047ab9 */ /* 0x000fc60000000800 */
[--C-:B------:R-:W-:Y:S01]  /*9450*/  SHF.R.U64 R20, R9, UR6, R4.reuse ;  /* 0x0000000609147c19 */ /* 0x100fe20008001204 */
[----:B------:R-:W1:Y:S01]  /*9460*/  F2I.U32.TRUNC.NTZ R22, R22 ;  /* 0x0000001600167305 */ /* 0x000e62000020f000 */
[----:B------:R-:W-:Y:S01]  /*9470*/  SHF.R.U32.HI R5, RZ, UR6, R4 ;  /* 0x00000006ff057c19 */ /* 0x000fe20008011604 */
[----:B---3--:R-:W-:-:S03]  /*9480*/  IMAD.MOV R6, RZ, RZ, -R6 ;  /* 0x000000ffff067224 */ /* 0x008fc600078e0a06 */
[--C-:B------:R-:W-:Y:S01]  /*9490*/  SHF.R.U64 R15, R20, UR4, R5.reuse ;  /* 0x00000004140f7c19 */ /* 0x100fe20008001205 */
[----:B--2---:R-:W-:Y:S01]  /*94a0*/  IMAD R14, R25, R6, R14 ;  /* 0x00000006190e7224 */ /* 0x004fe200078e020e */
[----:B------:R-:W-:-:S03]  /*94b0*/  SHF.R.U32.HI R23, RZ, UR4, R5 ;  /* 0x00000004ff177c19 */ /* 0x000fc60008011605 */
[----:B------:R-:W-:Y:S02]  /*94c0*/  IMAD.MOV.U32 R4, RZ, RZ, R15 ;  /* 0x000000ffff047224 */ /* 0x000fe400078e000f */
[----:B------:R-:W-:Y:S01]  /*94d0*/  IMAD.MOV.U32 R5, RZ, RZ, R23 ;  /* 0x000000ffff057224 */ /* 0x000fe200078e0017 */
[----:B-1----:R-:W-:Y:S06]  /*94e0*/  @!P1 BRA `(.L_x_305) ;  /* 0x0000000000289947 */ /* 0x002fec0003800000 */
[----:B------:R-:W-:Y:S02]  /*94f0*/  ULDC UR4, c[0x0][0x64c] ;  /* 0x0001930000047ab9 */ /* 0x000fe40000000800 */
[----:B------:R-:W-:-:S05]  /*9500*/  IADD3 R5, P1, R15, UR4, RZ ;  /* 0x000000040f057c10 */ /* 0x000fca000ff3e0ff */
[----:B------:R-:W-:-:S04]  /*9510*/  IMAD.X R23, RZ, RZ, R23, P1 ;  /* 0x000000ffff177224 */ /* 0x000fc800008e0617 */
[----:B------:R-:W-:-:S04]  /*9520*/  IMAD.WIDE.U32 R6, R23, UR8, RZ ;  /* 0x0000000817067c25 */ /* 0x000fc8000f8e00ff */
[----:B------:R-:W-:-:S04]  /*9530*/  IMAD.WIDE.U32 R6, P1, R5, UR9, R6 ;  /* 0x0000000905067c25 */ /* 0x000fc8000f820006 */
[----:B------:R-:W-:-:S04]  /*9540*/  IMAD.WIDE.U32 R4, R5, UR8, RZ ;  /* 0x0000000805047c25 */ /* 0x000fc8000f8e00ff */
[----:B------:R-:W-:Y:S01]  /*9550*/  IMAD.MOV.U32 R4, RZ, RZ, R7 ;  /* 0x000000ffff047224 */ /* 0x000fe200078e0007 */
[----:B------:R-:W-:Y:S01]  /*9560*/  IADD3 RZ, P3, R5, R6, RZ ;  /* 0x0000000605ff7210 */ /* 0x000fe20007f7e0ff */
[----:B------:R-:W-:-:S04]  /*9570*/  IMAD.X R5, RZ, RZ, RZ, P1 ;  /* 0x000000ffff057224 */ /* 0x000fc800008e06ff */
[----:B------:R-:W-:-:S08]  /*9580*/  IMAD.WIDE.U32.X R4, R23, UR9, R4, P3 ;  /* 0x0000000917047c25 */ /* 0x000fd000098e0404 */
.L_x_305:
[----:B------:R-:W-:Y:S01]  /*9590*/  ISETP.NE.AND P1, PT, R2, 0x1, PT ;  /* 0x000000010200780c */ /* 0x000fe20003f25270 */
[----:B------:R-:W-:Y:S01]  /*95a0*/  ULDC UR4, c[0x0][0x648] ;  /* 0x0001920000047ab9 */ /* 0x000fe20000000800 */
[----:B------:R-:W-:Y:S01]  /*95b0*/  LOP3.LUT R20, R20, UR17, RZ, 0xc0, !PT ;  /* 0x0000001114147c12 */ /* 0x000fe2000f8ec0ff */
[----:B------:R-:W-:Y:S01]  /*95c0*/  IMAD.MOV R22, RZ, RZ, -R22 ;  /* 0x000000ffff167224 */ /* 0x000fe200078e0a16 */
[----:B------:R-:W-:Y:S01]  /*95d0*/  SHF.R.U64 R5, R4, UR4, R5 ;  /* 0x0000000404057c19 */ /* 0x000fe20008001205 */
[----:B------:R-:W-:Y:S01]  /*95e0*/  ULDC UR4, c[0x0][0x638] ;  /* 0x00018e0000047ab9 */ /* 0x000fe20000000800 */
[----:B------:R-:W-:Y:S01]  /*95f0*/  LOP3.LUT R6, R9, UR16, RZ, 0xc0, !PT ;  /* 0x0000001009067c12 */ /* 0x000fe2000f8ec0ff */
[----:B------:R-:W-:Y:S02]  /*9600*/  ULDC UR5, c[0x0][0x610] ;  /* 0x0001840000057ab9 */ /* 0x000fe40000000800 */
[----:B------:R-:W-:Y:S02]  /*9610*/  IMAD.MOV R4, RZ, RZ, -R5 ;  /* 0x000000ffff047224 */ /* 0x000fe400078e0a05 */
[----:B------:R-:W-:-:S02]  /*9620*/  IMAD R5, R5, UR18, R20 ;  /* 0x0000001205057c24 */ /* 0x000fc4000f8e0214 */
[----:B0-----:R-:W-:Y:S02]  /*9630*/  @P1 IMAD R14, R21, R22, R12 ;  /* 0x00000016150e1224 */ /* 0x001fe400078e020c */
[----:B------:R-:W-:Y:S01]  /*9640*/  IMAD R15, R4, UR4, R15 ;  /* 0x00000004040f7c24 */ /* 0x000fe2000f8e020f */
[----:B------:R-:W-:Y:S01]  /*9650*/  ULDC UR4, c[0x0][0x600] ;  /* 0x0001800000047ab9 */ /* 0x000fe20000000800 */
[----:B------:R-:W-:Y:S02]  /*9660*/  IMAD R14, R5, UR5, R14 ;  /* 0x00000005050e7c24 */ /* 0x000fe4000f8e020e */
[----:B------:R-:W-:Y:S02]  /*9670*/  IMAD R15, R15, UR4, R6 ;  /* 0x000000040f0f7c24 */ /* 0x000fe4000f8e0206 */
[----:B------:R-:W-:-:S03]  /*9680*/  IMAD.MOV.U32 R4, RZ, RZ, 0x1 ;  /* 0x00000001ff047424 */ /* 0x000fc600078e00ff */
[----:B------:R-:W-:Y:S02]  /*9690*/  SEL R9, R15, R14, !P1 ;  /* 0x0000000e0f097207 */ /* 0x000fe40004800000 */
[----:B------:R-:W-:-:S07]  /*96a0*/  SEL R7, R14, R15, !P1 ;  /* 0x0000000f0e077207 */ /* 0x000fce0004800000 */
.L_x_303:
[----:B------:R-:W-:Y:S05]  /*96b0*/  BSYNC B1 ;  /* 0x0000000000017941 */ /* 0x000fea0003800000 */
.L_x_302:
[----:B------:R-:W-:-:S13]  /*96c0*/  LOP3.LUT P1, RZ, R4, 0xff, RZ, 0xc0, !PT ;  /* 0x000000ff04ff7812 */ /* 0x000fda000782c0ff */
[----:B------:R-:W-:Y:S05]  /*96d0*/  @P1 BRA `(.L_x_306) ;  /* 0xfffffff400481947 */ /* 0x000fea000383ffff */
[----:B------:R-:W-:Y:S05]  /*96e0*/  BSYNC B0 ;  /* 0x0000000000007941 */ /* 0x000fea0003800000 */
.L_x_294:
[----:B------:R-:W-:-:S03]  /*96f0*/  UMOV UR4, 0xffffffff ;  /* 0xffffffff00047882 */ /* 0x000fc60000000000 */
[----:B------:R-:W-:Y:S05]  /*9700*/  BRA.DIV UR4, `(.L_x_307) ;  /* 0x0000000604147947 */ /* 0x000fea000b800000 */
[----:B------:R-:W-:-:S13]  /*9710*/  ELECT P6, URZ, PT ;  /* 0x00000000003f782f */ /* 0x000fda00038c0000 */
.L_x_321:
[----:B------:R-:W-:Y:S04]  /*9720*/  BSSY B0, `(.L_x_308) ;  /* 0x000002b000007945 */ /* 0x000fe80003800000 */
[----:B------:R-:W-:Y:S05]  /*9730*/  @!P6 BRA `(.L_x_309) ;  /* 0x0000000000a4e947 */ /* 0x000fea0003800000 */
[----:B------:R-:W-:-:S04]  /*9740*/  LOP3.LUT R19, R19, 0x2, RZ, 0xfc, !PT ;  /* 0x0000000213137812 */ /* 0x000fc800078efcff */
[----:B------:R-:W-:-:S13]  /*9750*/  ISETP.NE.AND P0, PT, R19, 0x3, PT ;  /* 0x000000031300780c */ /* 0x000fda0003f05270 */
[----:B------:R-:W-:Y:S05]  /*9760*/  @!P0 BRA `(.L_x_310) ;  /* 0x0000000000048947 */ /* 0x000fea0003800000 */
[----:B------:R-:W-:Y:S01]  /*9770*/  BPT.TRAP 0x1 ;  /* 0x000000040000795c */ /* 0x000fe20000300000 */
.L_x_310:
[----:B------:R-:W0:Y:S01]  /*9780*/  S2R R5, SR_CgaCtaId ;  /* 0x0000000000057919 */ /* 0x000e220000008800 */
[----:B------:R-:W-:Y:S02]  /*9790*/  MOV R2, 0x400 ;  /* 0x0000040000027802 */ /* 0x000fe40000000f00 */
[----:B------:R-:W-:Y:S02]  /*97a0*/  SHF.L.U32 R4, R3, 0x1f, RZ ;  /* 0x0000001f03047819 */ /* 0x000fe400000006ff */
[----:B0-----:R-:W-:-:S05]  /*97b0*/  LEA R5, R5, R2, 0x18 ;  /* 0x0000000205057211 */ /* 0x001fca00078ec0ff */
[----:B------:R-:W-:-:S04]  /*97c0*/  VIADD R5, R5, 0x20 ;  /* 0x0000002005057836 */ /* 0x000fc80000000000 */
[C---:B------:R-:W-:Y:S02]  /*97d0*/  IMAD R7, R0.reuse, 0x8, R5 ;  /* 0x0000000800077824 */ /* 0x040fe400078e0205 */
[----:B------:R-:W-:Y:S02]  /*97e0*/  VIADD R0, R0, 0x1 ;  /* 0x0000000100007836 */ /* 0x000fe40000000000 */
[----:B------:R-:W0:Y:S03]  /*97f0*/  SYNCS.PHASECHK.TRANS64.TRYWAIT P0, [R7+URZ], R4 ;  /* 0x00000004070075a7 */ /* 0x000e26000800017f */
[----:B------:R-:W-:-:S04]  /*9800*/  ISETP.NE.AND P1, PT, R0, 0x4, PT ;  /* 0x000000040000780c */ /* 0x000fc80003f25270 */
[----:B------:R-:W-:Y:S02]  /*9810*/  SEL R2, RZ, 0x1, P1 ;  /* 0x00000001ff027807 */ /* 0x000fe40000800000 */
[----:B------:R-:W-:Y:S02]  /*9820*/  SEL R0, R0, RZ, P1 ;  /* 0x000000ff00007207 */ /* 0x000fe40000800000 */
[----:B------:R-:W-:-:S03]  /*9830*/  LOP3.LUT R9, R3, R2, RZ, 0x3c, !PT ;  /* 0x0000000203097212 */ /* 0x000fc600078e3cff */
[----:B------:R-:W-:Y:S01]  /*9840*/  IMAD R6, R0, 0x8, R5 ;  /* 0x0000000800067824 */ /* 0x000fe200078e0205 */
[----:B------:R-:W-:Y:S01]  /*9850*/  SHF.L.U32 R3, R9, 0x1f, RZ ;  /* 0x0000001f09037819 */ /* 0x000fe200000006ff */
[----:B0-----:R-:W-:Y:S06]  /*9860*/  @!P0 BRA `(.L_x_311) ;  /* 0x0000000000dc8947 */ /* 0x001fec0003800000 */
.L_x_322:
[----:B------:R-:W1:Y:S01]  /*9870*/  SYNCS.PHASECHK.TRANS64.TRYWAIT P0, [R6+URZ], R3 ;  /* 0x00000003060075a7 */ /* 0x000e62000800017f */
[----:B------:R-:W-:-:S05]  /*9880*/  VIADD R0, R0, 0x1 ;  /* 0x0000000100007836 */ /* 0x000fca0000000000 */
[----:B------:R-:W-:-:S04]  /*9890*/  ISETP.NE.AND P1, PT, R0, 0x4, PT ;  /* 0x000000040000780c */ /* 0x000fc80003f25270 */
[----:B------:R-:W-:Y:S02]  /*98a0*/  SEL R2, RZ, 0x1, P1 ;  /* 0x00000001ff027807 */ /* 0x000fe40000800000 */
[----:B------:R-:W-:Y:S02]  /*98b0*/  SEL R0, R0, RZ, P1 ;  /* 0x000000ff00007207 */ /* 0x000fe40000800000 */
[----:B------:R-:W-:-:S03]  /*98c0*/  LOP3.LUT R9, R9, R2, RZ, 0x3c, !PT ;  /* 0x0000000209097212 */ /* 0x000fc600078e3cff */
[----:B0-----:R-:W-:Y:S01]  /*98d0*/  IMAD R7, R0, 0x8, R5 ;  /* 0x0000000800077824 */ /* 0x001fe200078e0205 */
[----:B------:R-:W-:Y:S01]  /*98e0*/  SHF.L.U32 R4, R9, 0x1f, RZ ;  /* 0x0000001f09047819 */ /* 0x000fe200000006ff */
[----:B-1----:R-:W-:Y:S06]  /*98f0*/  @!P0 BRA `(.L_x_312) ;  /* 0x0000000000cc8947 */ /* 0x002fec0003800000 */
.L_x_323:
[----:B------:R-:W1:Y:S01]  /*9900*/  SYNCS.PHASECHK.TRANS64.TRYWAIT P0, [R7+URZ], R4 ;  /* 0x00000004070075a7 */ /* 0x000e62000800017f */
[----:B------:R-:W-:-:S05]  /*9910*/  VIADD R0, R0, 0x1 ;  /* 0x0000000100007836 */ /* 0x000fca0000000000 */
[----:B------:R-:W-:-:S04]  /*9920*/  ISETP.NE.AND P1, PT, R0, 0x4, PT ;  /* 0x000000040000780c */ /* 0x000fc80003f25270 */
[----:B------:R-:W-:Y:S02]  /*9930*/  SEL R2, RZ, 0x1, P1 ;  /* 0x00000001ff027807 */ /* 0x000fe40000800000 */
[----:B------:R-:W-:Y:S02]  /*9940*/  SEL R0, R0, RZ, P1 ;  /* 0x000000ff00007207 */ /* 0x000fe40000800000 */
[----:B------:R-:W-:Y:S01]  /*9950*/  LOP3.LUT R2, R9, R2, RZ, 0x3c, !PT ;  /* 0x0000000209027212 */ /* 0x000fe200078e3cff */
[----:B-1----:R-:W-:Y:S06]  /*9960*/  @!P0 BRA `(.L_x_313) ;  /* 0x0000000000c48947 */ /* 0x002fec0003800000 */
.L_x_324:
[----:B------:R-:W-:Y:S01]  /*9970*/  IMAD R5, R0, 0x8, R5 ;  /* 0x0000000800057824 */ /* 0x000fe200078e0205 */
[----:B------:R-:W-:-:S07]  /*9980*/  SHF.L.U32 R0, R2, 0x1f, RZ ;  /* 0x0000001f02007819 */ /* 0x000fce00000006ff */
.L_x_314:
[----:B--2---:R2:W3:Y:S02]  /*9990*/  SYNCS.PHASECHK.TRANS64.TRYWAIT P0, [R5+URZ], R0 ;  /* 0x00000000050075a7 */ /* 0x0044e4000800017f */
[----:B---3--:R-:W-:Y:S05]  /*99a0*/  @!P0 NANOSLEEP.SYNCS 0x989680 ;  /* 0x009896800000895d */ /* 0x008fea0003900000 */
[----:B------:R-:W3:Y:S02]  /*99b0*/  @!P0 SYNCS.PHASECHK.TRANS64 P0, [R5+URZ], R0 ;  /* 0x00000000050085a7 */ /* 0x000ee4000800007f */
[----:B---3--:R-:W-:Y:S05]  /*99c0*/  @!P0 BRA `(.L_x_314) ;  /* 0xfffffffc00f08947 */ /* 0x008fea000383ffff */
.L_x_309:
[----:B------:R-:W-:Y:S05]  /*99d0*/  BSYNC B0 ;  /* 0x0000000000007941 */ /* 0x000fea0003800000 */
.L_x_308:
[----:B------:R-:W-:Y:S05]  /*99e0*/  EXIT ;  /* 0x000000000000794d */ /* 0x000fea0003800000 */
.L_x_17:
[----:B----4-:R4:W0:Y:S02]  /*99f0*/  SYNCS.PHASECHK.TRANS64.TRYWAIT P1, [R3+URZ], R0 ;  /* 0x00000000030075a7 */ /* 0x010824000802017f */
[----:B0-----:R-:W-:Y:S05]  /*9a00*/  @!P1 NANOSLEEP.SYNCS 0x989680 ;  /* 0x009896800000995d */ /* 0x001fea0003900000 */
[----:B------:R-:W0:Y:S02]  /*9a10*/  @!P1 SYNCS.PHASECHK.TRANS64 P1, [R3+URZ], R0 ;  /* 0x00000000030095a7 */ /* 0x000e24000802007f */
[----:B0-----:R-:W-:Y:S05]  /*9a20*/  @!P1 BRA `(.L_x_17) ;  /* 0xfffffffc00f09947 */ /* 0x001fea000383ffff */
[----:B------:R-:W-:Y:S05]  /*9a30*/  BRA `(.L_x_16) ;  /* 0xffffff7800087947 */ /* 0x000fea000383ffff */
.L_x_22:
[----:B-1----:R1:W3:Y:S02]  /*9a40*/  SYNCS.PHASECHK.TRANS64.TRYWAIT P1, [R5+URZ], R4 ;  /* 0x00000004050075a7 */ /* 0x0022e4000802017f */
[----:B---3--:R-:W-:Y:S05]  /*9a50*/  @!P1 NANOSLEEP.SYNCS 0x989680 ;  /* 0x009896800000995d */ /* 0x008fea0003900000 */
[----:B------:R-:W3:Y:S02]  /*9a60*/  @!P1 SYNCS.PHASECHK.TRANS64 P1, [R5+URZ], R4 ;  /* 0x00000004050095a7 */ /* 0x000ee4000802007f */
[----:B---3--:R-:W-:Y:S05]  /*9a70*/  @!P1 BRA `(.L_x_22) ;  /* 0xfffffffc00f09947 */ /* 0x008fea000383ffff */
[----:B------:R-:W-:Y:S05]  /*9a80*/  BRA `(.L_x_21) ;  /* 0xffffff78009c7947 */ /* 0x000fea000383ffff */
.L_x_295:
[----:B------:R-:W-:Y:S01]  /*9a90*/  BSSY B1, `(.L_x_315) ;  /* 0x0000006000017945 */ /* 0x000fe20003800000 */
[----:B------:R-:W-:-:S07]  /*9aa0*/  IMAD.MOV.U32 R15, RZ, RZ, -0x1 ;  /* 0xffffffffff0f7424 */ /* 0x000fce00078e00ff */
[----:B------:R-:W-:Y:S05]  /*9ab0*/  WARPSYNC.COLLECTIVE R15, `(.L_x_316) ;  /* 0x000000000f0c7348 */ /* 0x000fea0003c00000 */
[----:B------:R-:W-:Y:S02]  /*9ac0*/  ELECT P6, UR62, PT ;  /* 0x00000000003e782f */ /* 0x000fe400038c0000 */
[----:B------:R-:W-:Y:S01]  /*9ad0*/  MOV R14, UR62 ;  /* 0x0000003e000e7c02 */ /* 0x000fe20008000f00 */
[----:B------:R-:W-:Y:S10]  /*9ae0*/  ENDCOLLECTIVE ;  /* 0x000000000000791b */ /* 0x000ff40003800000 */
.L_x_316:
[----:B------:R-:W-:Y:S05]  /*9af0*/  BSYNC B1 ;  /* 0x0000000000017941 */ /* 0x000fea0003800000 */
.L_x_315:
[----:B------:R-:W-:Y:S05]  /*9b00*/  BRA `(.L_x_317) ;  /* 0xfffffff000487947 */ /* 0x000fea000383ffff */
.L_x_298:
[----:B0-----:R0:W1:Y:S02]  /*9b10*/  SYNCS.PHASECHK.TRANS64.TRYWAIT P1, [R12+URZ+0x20], R7 ;  /* 0x000020070c0075a7 */ /* 0x001064000802017f */
[----:B-1----:R-:W-:Y:S05]  /*9b20*/  @!P1 NANOSLEEP.SYNCS 0x989680 ;  /* 0x009896800000995d */ /* 0x002fea0003900000 */
[----:B------:R-:W1:Y:S02]  /*9b30*/  @!P1 SYNCS.PHASECHK.TRANS64 P1, [R12+URZ+0x20], R7 ;  /* 0x000020070c0095a7 */ /* 0x000e64000802007f */
[----:B-1----:R-:W-:Y:S05]  /*9b40*/  @!P1 BRA `(.L_x_298) ;  /* 0xfffffffc00f09947 */ /* 0x002fea000383ffff */
[----:B------:R-:W-:Y:S05]  /*9b50*/  BRA `(.L_x_318) ;  /* 0xfffffff0007c7947 */ /* 0x000fea000383ffff */
.L_x_307:
[----:B------:R-:W-:Y:S01]  /*9b60*/  BSSY B0, `(.L_x_319) ;  /* 0x0000006000007945 */ /* 0x000fe20003800000 */
[----:B------:R-:W-:-:S07]  /*9b70*/  IMAD.MOV.U32 R15, RZ, RZ, -0x1 ;  /* 0xffffffffff0f7424 */ /* 0x000fce00078e00ff */
[----:B------:R-:W-:Y:S05]  /*9b80*/  WARPSYNC.COLLECTIVE R15, `(.L_x_320) ;  /* 0x000000000f0c7348 */ /* 0x000fea0003c00000 */
[----:B------:R-:W-:Y:S02]  /*9b90*/  ELECT P6, UR62, PT ;  /* 0x00000000003e782f */ /* 0x000fe400038c0000 */
[----:B------:R-:W-:Y:S01]  /*9ba0*/  MOV R14, UR62 ;  /* 0x0000003e000e7c02 */ /* 0x000fe20008000f00 */
[----:B------:R-:W-:Y:S10]  /*9bb0*/  ENDCOLLECTIVE ;  /* 0x000000000000791b */ /* 0x000ff40003800000 */
.L_x_320:
[----:B------:R-:W-:Y:S05]  /*9bc0*/  BSYNC B0 ;  /* 0x0000000000007941 */ /* 0x000fea0003800000 */
.L_x_319:
[----:B------:R-:W-:Y:S05]  /*9bd0*/  BRA `(.L_x_321) ;  /* 0xfffffff800d07947 */ /* 0x000fea000383ffff */
.L_x_311:
[----:B0-----:R0:W1:Y:S02]  /*9be0*/  SYNCS.PHASECHK.TRANS64.TRYWAIT P0, [R7+URZ], R4 ;  /* 0x00000004070075a7 */ /* 0x001064000800017f */
[----:B-1----:R-:W-:Y:S05]  /*9bf0*/  @!P0 NANOSLEEP.SYNCS 0x989680 ;  /* 0x009896800000895d */ /* 0x002fea0003900000 */
[----:B------:R-:W1:Y:S02]  /*9c00*/  @!P0 SYNCS.PHASECHK.TRANS64 P0, [R7+URZ], R4 ;  /* 0x00000004070085a7 */ /* 0x000e64000800007f */
[----:B-1----:R-:W-:Y:S05]  /*9c10*/  @!P0 BRA `(.L_x_311) ;  /* 0xfffffffc00f08947 */ /* 0x002fea000383ffff */
[----:B------:R-:W-:Y:S05]  /*9c20*/  BRA `(.L_x_322) ;  /* 0xfffffffc00107947 */ /* 0x000fea000383ffff */
.L_x_312:
[----:B0-----:R0:W1:Y:S02]  /*9c30*/  SYNCS.PHASECHK.TRANS64.TRYWAIT P0, [R6+URZ], R3 ;  /* 0x00000003060075a7 */ /* 0x001064000800017f */
[----:B-1----:R-:W-:Y:S05]  /*9c40*/  @!P0 NANOSLEEP.SYNCS 0x989680 ;  /* 0x009896800000895d */ /* 0x002fea0003900000 */
[----:B------:R-:W1:Y:S02]  /*9c50*/  @!P0 SYNCS.PHASECHK.TRANS64 P0, [R6+URZ], R3 ;  /* 0x00000003060085a7 */ /* 0x000e64000800007f */
[----:B-1----:R-:W-:Y:S05]  /*9c60*/  @!P0 BRA `(.L_x_312) ;  /* 0xfffffffc00f08947 */ /* 0x002fea000383ffff */
[----:B------:R-:W-:Y:S05]  /*9c70*/  BRA `(.L_x_323) ;  /* 0xfffffffc00207947 */ /* 0x000fea000383ffff */
.L_x_313:
[----:B-1----:R1:W2:Y:S02]  /*9c80*/  SYNCS.PHASECHK.TRANS64.TRYWAIT P0, [R7+URZ], R4 ;  /* 0x00000004070075a7 */ /* 0x0022a4000800017f */
[----:B--2---:R-:W-:Y:S05]  /*9c90*/  @!P0 NANOSLEEP.SYNCS 0x989680 ;  /* 0x009896800000895d */ /* 0x004fea0003900000 */
[----:B------:R-:W2:Y:S02]  /*9ca0*/  @!P0 SYNCS.PHASECHK.TRANS64 P0, [R7+URZ], R4 ;  /* 0x00000004070085a7 */ /* 0x000ea4000800007f */
[----:B--2---:R-:W-:Y:S05]  /*9cb0*/  @!P0 BRA `(.L_x_313) ;  /* 0xfffffffc00f08947 */ /* 0x004fea000383ffff */
[----:B------:R-:W-:Y:S05]  /*9cc0*/  BRA `(.L_x_324) ;  /* 0xfffffffc00287947 */ /* 0x000fea000383ffff */
.L_x_325:
[----:B------:R-:W-:-:S00]  /*9cd0*/  BRA `(.L_x_325) ;  /* 0xfffffffc00fc7947 */ /* 0x000fc0000383ffff */
[----:B------:R-:W-:-:S00]  /*9ce0*/  NOP ;  /* 0x0000000000007918 */ /* 0x000fc00000000000 */
        /* <DEDUP_REMOVED lines=9> */
.L_x_326:


//--------------------- .nv.global.init           --------------------------
	.section	.nv.global.init,"aw",@progbits
.nv.global.init:
	.type		$str$22,@object
	.size		$str$22,($str$23 - $str$22)
$str$22:
        /*0000*/ 	.byte	0x6b, 0x5f, 0x74, 0x69, 0x6c, 0x65, 0x5f, 0x63, 0x6f, 0x75, 0x6e, 0x74, 0x20, 0x3e, 0x3d, 0x20
        /*0010*/ 	.byte	0x31, 0x00
	.type		$str$23,@object
	.size		$str$23,(__unnamed_1 - $str$23)
$str$23:
        /*0012*/ 	.byte	0x2f, 0x74, 0x6d, 0x70, 0x2f, 0x63, 0x75, 0x74, 0x6c, 0x61, 0x73, 0x73, 0x5f, 0x73, 0x77, 0x65
        /*0022*/ 	.byte	0x65, 0x70, 0x5f, 0x73, 0x72, 0x63, 0x2f, 0x69, 0x6e, 0x63, 0x6c, 0x75, 0x64, 0x65, 0x2f, 0x63
        /*0032*/ 	.byte	0x75, 0x74, 0x6c, 0x61, 0x73, 0x73, 0x2f, 0x67, 0x65, 0x6d, 0x6d, 0x2f, 0x63, 0x6f, 0x6c, 0x6c
        /*0042*/ 	.byte	0x65, 0x63, 0x74, 0x69, 0x76, 0x65, 0x2f, 0x73, 0x6d, 0x39, 0x30, 0x5f, 0x6d, 0x6d, 0x61, 0x5f
        /*0052*/ 	.byte	0x74, 0x6d, 0x61, 0x5f, 0x67, 0x6d, 0x6d, 0x61, 0x5f, 0x73, 0x73, 0x5f, 0x77, 0x61, 0x72, 0x70
        /*0062*/ 	.byte	0x73, 0x70, 0x65, 0x63, 0x69, 0x61, 0x6c, 0x69, 0x7a, 0x65, 0x64, 0x2e, 0x68, 0x70, 0x70, 0x00
	.type		__unnamed_1,@object
	.size		__unnamed_1,(.L_0 - __unnamed_1)
__unnamed_1:
        /*0072*/ 	.byte	0x76, 0x6f, 0x69, 0x64, 0x20, 0x63, 0x75, 0x74, 0x6c, 0x61, 0x73, 0x73, 0x3a, 0x3a, 0x67, 0x65
        /* <DEDUP_REMOVED lines=172> */
.L_0:


//--------------------- .nv.shared._ZN7cutlass13device_kernelINS_4gemm6kernel13GemmUniversalIN4cute5tupleIJiiiiEEENS1_10collective13CollectiveMmaINS1_34MainloopSm90TmaGmmaWarpSpecializedILi4ENS5_IJNS4_1CILi1EEESB_SB_EEENS1_35KernelTmaWarpSpecializedCooperativeEEENS5_IJNSA_ILi128EEENSA_ILi256EEENSA_ILi32EEEEEEaNS5_IJlSB_lEEEaSJ_NS4_8TiledMMAINS4_8MMA_AtomIJNS4_4SM904GMMA27MMA_64x256x32_S32S8S8_SS_TNEEEENS4_6LayoutINS5_IJNSA_ILi2EEESB_SB_EEENS5_IJSB_NSA_ILi0EEEST_EEEEENS5_IJNS4_10UnderscoreESW_SW_EEEEENS4_13SM90_TMA_LOADENS4_14ComposedLayoutINS4_7SwizzleILi1ELi4ELi3EEENS4_18smem_ptr_flag_bitsILi8EEENSQ_INS5_IJNSA_ILi8EEESH_EEENS5_IJSH_SB_EEEEEEEvNS4_8identityESZ_S19_vS1A_EENS_8epilogue10collective6detail29Sm90TmaWarpSpecializedAdapterINS1D_15DefaultEpilogueIaSJ_SJ_NS1C_6thread17LinearCombinationIaLi1EiiLNS1H_9ScaleType4KindE0ELNS_15FloatRoundStyleE2EaEENS1_15EpilogueDefaultEEEEEvvEEEEvNT_6ParamsE --------------------------
	.section	.nv.shared._ZN7cutlass13device_kernelINS_4gemm6kernel13GemmUniversalIN4cute5tupleIJiiiiEEENS1_10collective13CollectiveMmaINS1_34MainloopSm90TmaGmmaWarpSpecializedILi4ENS5_IJNS4_1CILi1EEESB_SB_EEENS1_35KernelTmaWarpSpecializedCooperativeEEENS5_IJNSA_ILi128EEENSA_ILi256EEENSA_ILi32EEEEEEaNS5_IJlSB_lEEEaSJ_NS4_8TiledMMAINS4_8MMA_AtomIJNS4_4SM904GMMA27MMA_64x256x32_S32S8S8_SS_TNEEEENS4_6LayoutINS5_IJNSA_ILi2EEESB_SB_EEENS5_IJSB_NSA_ILi0EEEST_EEEEENS5_IJNS4_10UnderscoreESW_SW_EEEEENS4_13SM90_TMA_LOADENS4_14ComposedLayoutINS4_7SwizzleILi1ELi4ELi3EEENS4_18smem_ptr_flag_bitsILi8EEENSQ_INS5_IJNSA_ILi8EEESH_EEENS5_IJSH_SB_EEEEEEEvNS4_8identityESZ_S19_vS1A_EENS_8epilogue10collective6detail29Sm90TmaWarpSpecializedAdapterINS1D_15DefaultEpilogueIaSJ_SJ_NS1C_6thread17LinearCombinationIaLi1EiiLNS1H_9ScaleType4KindE0ELNS_15FloatRoundStyleE2EaEENS1_15EpilogueDefaultEEEEEvvEEEEvNT_6ParamsE,"aw",@nobits
	.sectionflags	@""
	.align	16
	.zero		1024


//--------------------- .nv.shared.reserved.0     --------------------------
	.section	.nv.shared.reserved.0,"aw",@nobits
	.weak		__nv_reservedSMEM_offset_0_alias
	.size		__nv_reservedSMEM_offset_0_alias, 0, 0
	.other		__nv_reservedSMEM_offset_0_alias,@"STO_CUDA_RESERVED_SHARED STV_DEFAULT"
__nv_reservedSMEM_offset_0_alias:
	.zero		0


//--------------------- .nv.global                --------------------------
	.section	.nv.global,"aw",@nobits
.nv.global:
	.type		_ZN40_INTERNAL_9508ed7a_4_k_cu_b9399cde_204754cute1_E,@object
	.size		_ZN40_INTERNAL_9508ed7a_4_k_cu_b9399cde_204754cute1_E,(_ZN40_INTERNAL_9508ed7a_4_k_cu_b9399cde_204754cuda3std3__45__cpo6cbeginE - _ZN40_INTERNAL_9508ed7a_4_k_cu_b9399cde_204754cute1_E)
_ZN40_INTERNAL_9508ed7a_4_k_cu_b9399cde_204754cute1_E:
	.zero		1
	.type		_ZN40_INTERNAL_9508ed7a_4_k_cu_b9399cde_204754cuda3std3__45__cpo6cbeginE,@object
	.size		_ZN40_INTERNAL_9508ed7a_4_k_cu_b9399cde_204754cuda3std3__45__cpo6cbeginE,(_ZN40_INTERNAL_9508ed7a_4_k_cu_b9399cde_204754cuda3std3__48in_placeE - _ZN40_INTERNAL_9508ed7a_4_k_cu_b9399cde_204754cuda3std3__45__cpo6cbeginE)
_ZN40_INTERNAL_9508ed7a_4_k_cu_b9399cde_204754cuda3std3__45__cpo6cbeginE:
	.zero		1
	.type		_ZN40_INTERNAL_9508ed7a_4_k_cu_b9399cde_204754cuda3std3__48in_placeE,@object
	.size		_ZN40_INTERNAL_9508ed7a_4_k_cu_b9399cde_204754cuda3std3__48in_placeE,(_ZN40_INTERNAL_9508ed7a_4_k_cu_b9399cde_204754cuda3std6ranges3__45__cpo9iter_moveE - _ZN40_INTERNAL_9508ed7a_4_k_cu_b9399cde_204754cuda3std3__48in_placeE)
_ZN40_INTERNAL_9508ed7a_4_k_cu_b9399cde_204754cuda3std3__48in_placeE:
	.zero		1
	.type		_ZN40_INTERNAL_9508ed7a_4_k_cu_b9399cde_204754cuda3std6ranges3__45__cpo9iter_moveE,@object
	.size		_ZN40_INTERNAL_9508ed7a_4_k_cu_b9399cde_204754cuda3std6ranges3__45__cpo9iter_moveE,(_ZN40_INTERNAL_9508ed7a_4_k_cu_b9399cde_204754cuda3std3__45__cpo5beginE - _ZN40_INTERNAL_9508ed7a_4_k_cu_b9399cde_204754cuda3std6ranges3__45__cpo9iter_moveE)
_ZN40_INTERNAL_9508ed7a_4_k_cu_b9399cde_204754cuda3std6ranges3__45__cpo9iter_moveE:
	.zero		1
	.type		_ZN40_INTERNAL_9508ed7a_4_k_cu_b9399cde_204754cuda3std3__45__cpo5beginE,@object
	.size		_ZN40_INTERNAL_9508ed7a_4_k_cu_b9399cde_204754cuda3std3__45__cpo5beginE,(_ZN40_INTERNAL_9508ed7a_4_k_cu_b9399cde_204754cuda3std3__442_GLOBAL__N__9508ed7a_4_k_cu_b9399cde_204756ignoreE - _ZN40_INTERNAL_9508ed7a_4_k_cu_b9399cde_204754cuda3std3__45__cpo5beginE)
_ZN40_INTERNAL_9508ed7a_4_k_cu_b9399cde_204754cuda3std3__45__cpo5beginE:
	.zero		1
	.type		_ZN40_INTERNAL_9508ed7a_4_k_cu_b9399cde_204754cuda3std3__442_GLOBAL__N__9508ed7a_4_k_cu_b9399cde_204756ignoreE,@object
	.size		_ZN40_INTERNAL_9508ed7a_4_k_cu_b9399cde_204754cuda3std3__442_GLOBAL__N__9508ed7a_4_k_cu_b9399cde_204756ignoreE,(_ZN40_INTERNAL_9508ed7a_4_k_cu_b9399cde_204754cute7productE - _ZN40_INTERNAL_9508ed7a_4_k_cu_b9399cde_204754cuda3std3__442_GLOBAL__N__9508ed7a_4_k_cu_b9399cde_204756ignoreE)
_ZN40_INTERNAL_9508ed7a_4_k_cu_b9399cde_204754cuda3std3__442_GLOBAL__N__9508ed7a_4_k_cu_b9399cde_204756ignoreE:
	.zero		1
	.type		_ZN40_INTERNAL_9508ed7a_4_k_cu_b9399cde_204754cute7productE,@object
	.size		_ZN40_INTERNAL_9508ed7a_4_k_cu_b9399cde_204754cute7productE,(_ZN40_INTERNAL_9508ed7a_4_k_cu_b9399cde_204754cuda3std3__45__cpo3endE - _ZN40_INTERNAL_9508ed7a_4_k_cu_b9399cde_204754cute7productE)
_ZN40_INTERNAL_9508ed7a_4_k_cu_b9399cde_204754cute7productE:
	.zero		1
	.type		_ZN40_INTERNAL_9508ed7a_4_k_cu_b9399cde_204754cuda3std3__45__cpo3endE,@object
	.size		_ZN40_INTERNAL_9508ed7a_4_k_cu_b9399cde_204754cuda3std3__45__cpo3endE,(_ZN40_INTERNAL_9508ed7a_4_k_cu_b9399cde_204754cuda3std3__419piecewise_constructE - _ZN40_INTERNAL_9508ed7a_4_k_cu_b9399cde_204754cuda3std3__45__cpo3endE)
_ZN40_INTERNAL_9508ed7a_4_k_cu_b9399cde_204754cuda3std3__45__cpo3endE:
	.zero		1
	.type		_ZN40_INTERNAL_9508ed7a_4_k_cu_b9399cde_204754cuda3std3__419piecewise_constructE,@object
	.size		_ZN40_INTERNAL_9508ed7a_4_k_cu_b9399cde_204754cuda3std3__419piecewise_constructE,(_ZN40_INTERNAL_9508ed7a_4_k_cu_b9399cde_204754cuda3std3__45__cpo4cendE - _ZN40_INTERNAL_9508ed7a_4_k_cu_b9399cde_204754cuda3std3__419piecewise_constructE)
_ZN40_INTERNAL_9508ed7a_4_k_cu_b9399cde_204754cuda3std3__419piecewise_constructE:
	.zero		1
	.type		_ZN40_INTERNAL_9508ed7a_4_k_cu_b9399cde_204754cuda3std3__45__cpo4cendE,@object
	.size		_ZN40_INTERNAL_9508ed7a_4_k_cu_b9399cde_204754cuda3std3__45__cpo4cendE,(_ZN40_INTERNAL_9508ed7a_4_k_cu_b9399cde_204754cuda3std6ranges3__45__cpo4swapE - _ZN40_INTERNAL_9508ed7a_4_k_cu_b9399cde_204754cuda3std3__45__cpo4cendE)
_ZN40_INTERNAL_9508ed7a_4_k_cu_b9399cde_204754cuda3std3__45__cpo4cendE:
	.zero		1
	.type		_ZN40_INTERNAL_9508ed7a_4_k_cu_b9399cde_204754cuda3std6ranges3__45__cpo4swapE,@object
	.size		_ZN40_INTERNAL_9508ed7a_4_k_cu_b9399cde_204754cuda3std6ranges3__45__cpo4swapE,(.L_8 - _ZN40_INTERNAL_9508ed7a_4_k_cu_b9399cde_204754cuda3std6ranges3__45__cpo4swapE)
_ZN40_INTERNAL_9508ed7a_4_k_cu_b9399cde_204754cuda3std6ranges3__45__cpo4swapE:
	.zero		1
.L_8:


//--------------------- .nv.constant0._ZN7cutlass13device_kernelINS_4gemm6kernel13GemmUniversalIN4cute5tupleIJiiiiEEENS1_10collective13CollectiveMmaINS1_34MainloopSm90TmaGmmaWarpSpecializedILi4ENS5_IJNS4_1CILi1EEESB_SB_EEENS1_35KernelTmaWarpSpecializedCooperativeEEENS5_IJNSA_ILi128EEENSA_ILi256EEENSA_ILi32EEEEEEaNS5_IJlSB_lEEEaSJ_NS4_8TiledMMAINS4_8MMA_AtomIJNS4_4SM904GMMA27MMA_64x256x32_S32S8S8_SS_TNEEEENS4_6LayoutINS5_IJNSA_ILi2EEESB_SB_EEENS5_IJSB_NSA_ILi0EEEST_EEEEENS5_IJNS4_10UnderscoreESW_SW_EEEEENS4_13SM90_TMA_LOADENS4_14ComposedLayoutINS4_7SwizzleILi1ELi4ELi3EEENS4_18smem_ptr_flag_bitsILi8EEENSQ_INS5_IJNSA_ILi8EEESH_EEENS5_IJSH_SB_EEEEEEEvNS4_8identityESZ_S19_vS1A_EENS_8epilogue10collective6detail29Sm90TmaWarpSpecializedAdapterINS1D_15DefaultEpilogueIaSJ_SJ_NS1C_6thread17LinearCombinationIaLi1EiiLNS1H_9ScaleType4KindE0ELNS_15FloatRoundStyleE2EaEENS1_15EpilogueDefaultEEEEEvvEEEEvNT_6ParamsE --------------------------
	.section	.nv.constant0._ZN7cutlass13device_kernelINS_4gemm6kernel13GemmUniversalIN4cute5tupleIJiiiiEEENS1_10collective13CollectiveMmaINS1_34MainloopSm90TmaGmmaWarpSpecializedILi4ENS5_IJNS4_1CILi1EEESB_SB_EEENS1_35KernelTmaWarpSpecializedCooperativeEEENS5_IJNSA_ILi128EEENSA_ILi256EEENSA_ILi32EEEEEEaNS5_IJlSB_lEEEaSJ_NS4_8TiledMMAINS4_8MMA_AtomIJNS4_4SM904GMMA27MMA_64x256x32_S32S8S8_SS_TNEEEENS4_6LayoutINS5_IJNSA_ILi2EEESB_SB_EEENS5_IJSB_NSA_ILi0EEEST_EEEEENS5_IJNS4_10UnderscoreESW_SW_EEEEENS4_13SM90_TMA_LOADENS4_14ComposedLayoutINS4_7SwizzleILi1ELi4ELi3EEENS4_18smem_ptr_flag_bitsILi8EEENSQ_INS5_IJNSA_ILi8EEESH_EEENS5_IJSH_SB_EEEEEEEvNS4_8identityESZ_S19_vS1A_EENS_8epilogue10collective6detail29Sm90TmaWarpSpecializedAdapterINS1D_15DefaultEpilogueIaSJ_SJ_NS1C_6thread17LinearCombinationIaLi1EiiLNS1H_9ScaleType4KindE0ELNS_15FloatRoundStyleE2EaEENS1_15EpilogueDefaultEEEEEvvEEEEvNT_6ParamsE,"a",@progbits
	.sectionflags	@""
	.align	4
.nv.constant0._ZN7cutlass13device_kernelINS_4gemm6kernel13GemmUniversalIN4cute5tupleIJiiiiEEENS1_10collective13CollectiveMmaINS1_34MainloopSm90TmaGmmaWarpSpecializedILi4ENS5_IJNS4_1CILi1EEESB_SB_EEENS1_35KernelTmaWarpSpecializedCooperativeEEENS5_IJNSA_ILi128EEENSA_ILi256EEENSA_ILi32EEEEEEaNS5_IJlSB_lEEEaSJ_NS4_8TiledMMAINS4_8MMA_AtomIJNS4_4SM904GMMA27MMA_64x256x32_S32S8S8_SS_TNEEEENS4_6LayoutINS5_IJNSA_ILi2EEESB_SB_EEENS5_IJSB_NSA_ILi0EEEST_EEEEENS5_IJNS4_10UnderscoreESW_SW_EEEEENS4_13SM90_TMA_LOADENS4_14ComposedLayoutINS4_7SwizzleILi1ELi4ELi3EEENS4_18smem_ptr_flag_bitsILi8EEENSQ_INS5_IJNSA_ILi8EEESH_EEENS5_IJSH_SB_EEEEEEEvNS4_8identityESZ_S19_vS1A_EENS_8epilogue10collective6detail29Sm90TmaWarpSpecializedAdapterINS1D_15DefaultEpilogueIaSJ_SJ_NS1C_6thread17LinearCombinationIaLi1EiiLNS1H_9ScaleType4KindE0ELNS_15FloatRoundStyleE2EaEENS1_15EpilogueDefaultEEEEEvvEEEEvNT_6ParamsE:
	.zero		1664


//--------------------- SYMBOLS --------------------------

	.type		.nv.reservedSmem.offset0,@object
	.size		.nv.reservedSmem.offset0,0x4
	.type		__assertfail,@function
